// auto-generated by cutlass_sweep.gemm — config: {"arch": "sm_100", "cluster_m": 2, "cluster_n": 1, "dtype": "bf16", "dtype_b": "bf16", "layout": "nt", "stages": 0, "tile_k": 32, "tile_m": 64, "tile_n": 256}
#include "cutlass/cutlass.h"
#include "cutlass/gemm/collective/collective_builder.hpp"
#include "cutlass/gemm/device/gemm_universal_adapter.h"
#include "cutlass/gemm/kernel/gemm_universal.hpp"
#include "cutlass/epilogue/collective/collective_builder.hpp"

using ElemA = cutlass::bfloat16_t;
using ElemB = cutlass::bfloat16_t;
using ElemCD = cutlass::bfloat16_t;
using Acc  = float;
using TileShape    = cute::Shape<cute::_64, cute::_256, cute::_32>;
using ClusterShape = cute::Shape<cute::_2, cute::_1, cute::_1>;

using CollectiveEpilogue = typename cutlass::epilogue::collective::CollectiveBuilder<
    cutlass::arch::Sm100, cutlass::arch::OpClassTensorOp,
    TileShape, ClusterShape,
    cutlass::epilogue::collective::EpilogueTileAuto,
    Acc, Acc,
    ElemCD, cutlass::layout::RowMajor, 128 / cutlass::sizeof_bits<ElemCD>::value,
    ElemCD, cutlass::layout::RowMajor, 128 / cutlass::sizeof_bits<ElemCD>::value,
    cutlass::epilogue::collective::EpilogueScheduleAuto
  >::CollectiveOp;

using CollectiveMainloop = typename cutlass::gemm::collective::CollectiveBuilder<
    cutlass::arch::Sm100, cutlass::arch::OpClassTensorOp,
    ElemA, cutlass::layout::RowMajor, 128 / cutlass::sizeof_bits<ElemA>::value,
    ElemB, cutlass::layout::ColumnMajor, 128 / cutlass::sizeof_bits<ElemB>::value,
    Acc,
    TileShape, ClusterShape,
    cutlass::gemm::collective::StageCountAutoCarveout<static_cast<int>(sizeof(typename CollectiveEpilogue::SharedStorage))>,
    cutlass::gemm::collective::KernelScheduleAuto
  >::CollectiveOp;

using GemmKernel = cutlass::gemm::kernel::GemmUniversal<
    cute::Shape<int,int,int,int>,
    CollectiveMainloop,
    CollectiveEpilogue
>;
using Gemm = cutlass::gemm::device::GemmUniversalAdapter<GemmKernel>;

// Force the device kernel symbol into the cubin without needing a host main.
auto* _anchor = &cutlass::device_kernel<GemmKernel>;


// ===== COMPILED SASS (sm_100a) =====

	.target	sm_100a

	.elftype	@"ET_EXEC"


//--------------------- .note.nv.tkinfo           --------------------------
	.section	.note.nv.tkinfo,"",@"SHT_NOTE"
	.sectionflags	@"SHF_NOTE_NV_TKINFO"
	.tkinfo
        /*0018*/ 	.word	0x00000002
        /*0030*/ 	.string	""
        /*0030*/ 	.string	"ptxas"
        /*0030*/ 	.string	"Cuda compilation tools, release 13.0, V13.0.88"
        /*0030*/ 	.string	"Build cuda_13.0.r13.0/compiler.36424714_0"
        /*0030*/ 	.string	"-arch sm_100a -m 64 "



//--------------------- .note.nv.cuinfo           --------------------------
	.section	.note.nv.cuinfo,"",@"SHT_NOTE"
	.sectionflags	@"SHF_NOTE_NV_CUINFO"
        /*0018*/ 	.short	0x0002
        /*001a*/ 	.short	0x0064
        /*001c*/ 	.short	0x0082
	.zero		2


//--------------------- .nv.info                  --------------------------
	.section	.nv.info,"",@"SHT_CUDA_INFO"
	.align	4


	//----- nvinfo : EIATTR_REGCOUNT
	.align		4
        /*0000*/ 	.byte	0x04, 0x2f
        /*0002*/ 	.short	(.L_19 - .L_18)
	.align		4
.L_18:
        /*0004*/ 	.word	index@(_ZN7cutlass13device_kernelINS_4gemm6kernel13GemmUniversalIN4cute5tupleIJiiiiEEENS1_10collective13CollectiveMmaINS1_35MainloopSm100TmaUmmaWarpSpecializedILi9ELi2ELi4ENS5_IJNS4_1CILi2EEENSA_ILi1EEESC_EEEEENS5_IJNSA_ILi64EEENSA_ILi256EEENSA_ILi32EEEEEENS_10bfloat16_tENS5_IJlSC_lEEESJ_SK_NS4_8TiledMMAINS4_8MMA_AtomIJNS4_20SM100_MMA_F16BF16_SSISJ_SJ_fLi64ELi256ELNS4_4UMMA5MajorE0ELSP_0ELNSO_7ScaleInE0ELSQ_0EEEEEENS4_6LayoutINS5_IJSC_SC_SC_EEENS5_IJNSA_ILi0EEESV_SV_EEEEENS5_IJNS4_10UnderscoreESY_SY_EEEEENS4_13SM90_TMA_LOADENS4_14ComposedLayoutINS4_7SwizzleILi2ELi4ELi3EEENS4_18smem_ptr_flag_bitsILi16EEENST_INS5_IJNSA_ILi8EEESH_EEENS5_IJSH_SC_EEEEEEEvNS4_8identityENS4_23SM90_TMA_LOAD_MULTICASTES1B_vS1C_EENS_8epilogue10collective18CollectiveEpilogueINS1F_23Sm100TmaWarpSpecializedILi4ELi2ELi32ELb1ELb0EEEJSI_NS5_IJNST_ISF_SC_EES1K_EEESJ_SK_SJ_SK_NS1F_6fusion15FusionCallbacksIS1J_NS1M_17LinearCombinationISJ_fSJ_fLNS_15FloatRoundStyleE2EEESI_S1L_JEEENS4_5SM1004TMEM4LOAD26SM100_TMEM_LOAD_16dp256b8xES11_NS12_INS13_ILi3ELi4ELi3EEES16_NST_INS5_IJS17_SF_EEENS5_IJSF_SC_EEEEEEENS4_17SM75_U32x4_LDSM_NENS4_14SM90_TMA_STOREES20_NS4_17SM90_U32x4_STSM_NENS4_39AutoVectorizingCopyWithAssumedAlignmentILi128EEEEEEvvEEEEvNT_6ParamsE)
        /*0008*/ 	.word	0x0000007a


	//----- nvinfo : EIATTR_FRAME_SIZE
	.align		4
.L_19:
        /*000c*/ 	.byte	0x04, 0x11
        /*000e*/ 	.short	(.L_21 - .L_20)
	.align		4
.L_20:
        /*0010*/ 	.word	index@($__internal_2_$__cuda_sm10x_tcgen05_guardrail_trap_unallocated_columns_being_dealloced)
        /*0014*/ 	.word	0x00000000


	//----- nvinfo : EIATTR_FRAME_SIZE
	.align		4
.L_21:
        /*0018*/ 	.byte	0x04, 0x11
        /*001a*/ 	.short	(.L_23 - .L_22)
	.align		4
.L_22:
        /*001c*/ 	.word	index@($__internal_1_$__cuda_sm10x_tcgen05_guardrail_trap_phase_invalid_during_alloc)
        /*0020*/ 	.word	0x00000000


	//----- nvinfo : EIATTR_FRAME_SIZE
	.align		4
.L_23:
        /*0024*/ 	.byte	0x04, 0x11
        /*0026*/ 	.short	(.L_25 - .L_24)
	.align		4
.L_24:
        /*0028*/ 	.word	index@($__internal_0_$__cuda_sm10x_tcgen05_guardrail_trap_col_being_dealloced_not_returned_by_alloc)
        /*002c*/ 	.word	0x00000000


	//----- nvinfo : EIATTR_FRAME_SIZE
	.align		4
.L_25:
        /*0030*/ 	.byte	0x04, 0x11
        /*0032*/ 	.short	(.L_27 - .L_26)
	.align		4
.L_26:
        /*0034*/ 	.word	index@(_ZN7cutlass13device_kernelINS_4gemm6kernel13GemmUniversalIN4cute5tupleIJiiiiEEENS1_10collective13CollectiveMmaINS1_35MainloopSm100TmaUmmaWarpSpecializedILi9ELi2ELi4ENS5_IJNS4_1CILi2EEENSA_ILi1EEESC_EEEEENS5_IJNSA_ILi64EEENSA_ILi256EEENSA_ILi32EEEEEENS_10bfloat16_tENS5_IJlSC_lEEESJ_SK_NS4_8TiledMMAINS4_8MMA_AtomIJNS4_20SM100_MMA_F16BF16_SSISJ_SJ_fLi64ELi256ELNS4_4UMMA5MajorE0ELSP_0ELNSO_7ScaleInE0ELSQ_0EEEEEENS4_6LayoutINS5_IJSC_SC_SC_EEENS5_IJNSA_ILi0EEESV_SV_EEEEENS5_IJNS4_10UnderscoreESY_SY_EEEEENS4_13SM90_TMA_LOADENS4_14ComposedLayoutINS4_7SwizzleILi2ELi4ELi3EEENS4_18smem_ptr_flag_bitsILi16EEENST_INS5_IJNSA_ILi8EEESH_EEENS5_IJSH_SC_EEEEEEEvNS4_8identityENS4_23SM90_TMA_LOAD_MULTICASTES1B_vS1C_EENS_8epilogue10collective18CollectiveEpilogueINS1F_23Sm100TmaWarpSpecializedILi4ELi2ELi32ELb1ELb0EEEJSI_NS5_IJNST_ISF_SC_EES1K_EEESJ_SK_SJ_SK_NS1F_6fusion15FusionCallbacksIS1J_NS1M_17LinearCombinationISJ_fSJ_fLNS_15FloatRoundStyleE2EEESI_S1L_JEEENS4_5SM1004TMEM4LOAD26SM100_TMEM_LOAD_16dp256b8xES11_NS12_INS13_ILi3ELi4ELi3EEES16_NST_INS5_IJS17_SF_EEENS5_IJSF_SC_EEEEEEENS4_17SM75_U32x4_LDSM_NENS4_14SM90_TMA_STOREES20_NS4_17SM90_U32x4_STSM_NENS4_39AutoVectorizingCopyWithAssumedAlignmentILi128EEEEEEvvEEEEvNT_6ParamsE)
        /*0038*/ 	.word	0x00000000


	//----- nvinfo : EIATTR_MIN_STACK_SIZE
	.align		4
.L_27:
        /*003c*/ 	.byte	0x04, 0x12
        /*003e*/ 	.short	(.L_29 - .L_28)
	.align		4
.L_28:
        /*0040*/ 	.word	index@(_ZN7cutlass13device_kernelINS_4gemm6kernel13GemmUniversalIN4cute5tupleIJiiiiEEENS1_10collective13CollectiveMmaINS1_35MainloopSm100TmaUmmaWarpSpecializedILi9ELi2ELi4ENS5_IJNS4_1CILi2EEENSA_ILi1EEESC_EEEEENS5_IJNSA_ILi64EEENSA_ILi256EEENSA_ILi32EEEEEENS_10bfloat16_tENS5_IJlSC_lEEESJ_SK_NS4_8TiledMMAINS4_8MMA_AtomIJNS4_20SM100_MMA_F16BF16_SSISJ_SJ_fLi64ELi256ELNS4_4UMMA5MajorE0ELSP_0ELNSO_7ScaleInE0ELSQ_0EEEEEENS4_6LayoutINS5_IJSC_SC_SC_EEENS5_IJNSA_ILi0EEESV_SV_EEEEENS5_IJNS4_10UnderscoreESY_SY_EEEEENS4_13SM90_TMA_LOADENS4_14ComposedLayoutINS4_7SwizzleILi2ELi4ELi3EEENS4_18smem_ptr_flag_bitsILi16EEENST_INS5_IJNSA_ILi8EEESH_EEENS5_IJSH_SC_EEEEEEEvNS4_8identityENS4_23SM90_TMA_LOAD_MULTICASTES1B_vS1C_EENS_8epilogue10collective18CollectiveEpilogueINS1F_23Sm100TmaWarpSpecializedILi4ELi2ELi32ELb1ELb0EEEJSI_NS5_IJNST_ISF_SC_EES1K_EEESJ_SK_SJ_SK_NS1F_6fusion15FusionCallbacksIS1J_NS1M_17LinearCombinationISJ_fSJ_fLNS_15FloatRoundStyleE2EEESI_S1L_JEEENS4_5SM1004TMEM4LOAD26SM100_TMEM_LOAD_16dp256b8xES11_NS12_INS13_ILi3ELi4ELi3EEES16_NST_INS5_IJS17_SF_EEENS5_IJSF_SC_EEEEEEENS4_17SM75_U32x4_LDSM_NENS4_14SM90_TMA_STOREES20_NS4_17SM90_U32x4_STSM_NENS4_39AutoVectorizingCopyWithAssumedAlignmentILi128EEEEEEvvEEEEvNT_6ParamsE)
        /*0044*/ 	.word	0x00000000
.L_29:


//--------------------- .nv.compat                --------------------------
	.section	.nv.compat,"",@"SHT_CUDA_COMPAT_INFO"
	.align	4
        /*0000*/ 	.byte	0x02, 0x09, 0x01, 0x00, 0x02, 0x02, 0x02, 0x00, 0x02, 0x05, 0x05, 0x00, 0x03, 0x07, 0x01, 0x01
        /*0010*/ 	.byte	0x02, 0x03, 0x01, 0x00, 0x02, 0x06, 0x01, 0x00, 0x04, 0x0b, 0x08, 0x00, 0x09, 0x00, 0x00, 0x00
        /*0020*/ 	.byte	0x00, 0x00, 0x00, 0x00


//--------------------- .nv.info._ZN7cutlass13device_kernelINS_4gemm6kernel13GemmUniversalIN4cute5tupleIJiiiiEEENS1_10collective13CollectiveMmaINS1_35MainloopSm100TmaUmmaWarpSpecializedILi9ELi2ELi4ENS5_IJNS4_1CILi2EEENSA_ILi1EEESC_EEEEENS5_IJNSA_ILi64EEENSA_ILi256EEENSA_ILi32EEEEEENS_10bfloat16_tENS5_IJlSC_lEEESJ_SK_NS4_8TiledMMAINS4_8MMA_AtomIJNS4_20SM100_MMA_F16BF16_SSISJ_SJ_fLi64ELi256ELNS4_4UMMA5MajorE0ELSP_0ELNSO_7ScaleInE0ELSQ_0EEEEEENS4_6LayoutINS5_IJSC_SC_SC_EEENS5_IJNSA_ILi0EEESV_SV_EEEEENS5_IJNS4_10UnderscoreESY_SY_EEEEENS4_13SM90_TMA_LOADENS4_14ComposedLayoutINS4_7SwizzleILi2ELi4ELi3EEENS4_18smem_ptr_flag_bitsILi16EEENST_INS5_IJNSA_ILi8EEESH_EEENS5_IJSH_SC_EEEEEEEvNS4_8identityENS4_23SM90_TMA_LOAD_MULTICASTES1B_vS1C_EENS_8epilogue10collective18CollectiveEpilogueINS1F_23Sm100TmaWarpSpecializedILi4ELi2ELi32ELb1ELb0EEEJSI_NS5_IJNST_ISF_SC_EES1K_EEESJ_SK_SJ_SK_NS1F_6fusion15FusionCallbacksIS1J_NS1M_17LinearCombinationISJ_fSJ_fLNS_15FloatRoundStyleE2EEESI_S1L_JEEENS4_5SM1004TMEM4LOAD26SM100_TMEM_LOAD_16dp256b8xES11_NS12_INS13_ILi3ELi4ELi3EEES16_NST_INS5_IJS17_SF_EEENS5_IJSF_SC_EEEEEEENS4_17SM75_U32x4_LDSM_NENS4_14SM90_TMA_STOREES20_NS4_17SM90_U32x4_STSM_NENS4_39AutoVectorizingCopyWithAssumedAlignmentILi128EEEEEEvvEEEEvNT_6ParamsE --------------------------
	.section	.nv.info._ZN7cutlass13device_kernelINS_4gemm6kernel13GemmUniversalIN4cute5tupleIJiiiiEEENS1_10collective13CollectiveMmaINS1_35MainloopSm100TmaUmmaWarpSpecializedILi9ELi2ELi4ENS5_IJNS4_1CILi2EEENSA_ILi1EEESC_EEEEENS5_IJNSA_ILi64EEENSA_ILi256EEENSA_ILi32EEEEEENS_10bfloat16_tENS5_IJlSC_lEEESJ_SK_NS4_8TiledMMAINS4_8MMA_AtomIJNS4_20SM100_MMA_F16BF16_SSISJ_SJ_fLi64ELi256ELNS4_4UMMA5MajorE0ELSP_0ELNSO_7ScaleInE0ELSQ_0EEEEEENS4_6LayoutINS5_IJSC_SC_SC_EEENS5_IJNSA_ILi0EEESV_SV_EEEEENS5_IJNS4_10UnderscoreESY_SY_EEEEENS4_13SM90_TMA_LOADENS4_14ComposedLayoutINS4_7SwizzleILi2ELi4ELi3EEENS4_18smem_ptr_flag_bitsILi16EEENST_INS5_IJNSA_ILi8EEESH_EEENS5_IJSH_SC_EEEEEEEvNS4_8identityENS4_23SM90_TMA_LOAD_MULTICASTES1B_vS1C_EENS_8epilogue10collective18CollectiveEpilogueINS1F_23Sm100TmaWarpSpecializedILi4ELi2ELi32ELb1ELb0EEEJSI_NS5_IJNST_ISF_SC_EES1K_EEESJ_SK_SJ_SK_NS1F_6fusion15FusionCallbacksIS1J_NS1M_17LinearCombinationISJ_fSJ_fLNS_15FloatRoundStyleE2EEESI_S1L_JEEENS4_5SM1004TMEM4LOAD26SM100_TMEM_LOAD_16dp256b8xES11_NS12_INS13_ILi3ELi4ELi3EEES16_NST_INS5_IJS17_SF_EEENS5_IJSF_SC_EEEEEEENS4_17SM75_U32x4_LDSM_NENS4_14SM90_TMA_STOREES20_NS4_17SM90_U32x4_STSM_NENS4_39AutoVectorizingCopyWithAssumedAlignmentILi128EEEEEEvvEEEEvNT_6ParamsE,"",@"SHT_CUDA_INFO"
	.sectionflags	@""
	.align	4


	//----- nvinfo : EIATTR_CUDA_API_VERSION
	.align		4
        /*0000*/ 	.byte	0x04, 0x37
        /*0002*/ 	.short	(.L_31 - .L_30)
.L_30:
        /*0004*/ 	.word	0x00000082


	//----- nvinfo : EIATTR_KPARAM_INFO
	.align		4
.L_31:
        /*0008*/ 	.byte	0x04, 0x17
        /*000a*/ 	.short	(.L_33 - .L_32)
.L_32:
        /*000c*/ 	.word	0x00000000
        /*0010*/ 	.short	0x0000
        /*0012*/ 	.short	0x0000
        /*0014*/ 	.byte	0x00, 0xf0, 0x01, 0x20


	//----- nvinfo : EIATTR_AT_ENTRY_FRAGMENTS
	.align		4
.L_33:
        /*0018*/ 	.byte	0x04, 0x4f
        /*001a*/ 	.short	(.L_35 - .L_34)


	//   ....[0]....
.L_34:
        /*001c*/ 	.word	0x00000006


	//----- nvinfo : EIATTR_RESERVED_SMEM_USED
	.align		4
.L_35:
        /*0020*/ 	.byte	0x01, 0x41
	.zero		2


	//----- nvinfo : EIATTR_SPARSE_MMA_MASK
	.align		4
        /*0024*/ 	.byte	0x03, 0x50
        /*0026*/ 	.short	0x0000


	//----- nvinfo : EIATTR_TCGEN05_1CTA_USED
	.align		4
        /*0028*/ 	.byte	0x01, 0x51
	.zero		2


	//----- nvinfo : EIATTR_MAXREG_COUNT
	.align		4
        /*002c*/ 	.byte	0x03, 0x1b
        /*002e*/ 	.short	0x00ff


	//----- nvinfo : EIATTR_NUM_BARRIERS
	.align		4
        /*0030*/ 	.byte	0x02, 0x4c
        /*0032*/ 	.byte	0x07
	.zero		1


	//----- nvinfo : EIATTR_EXTERNS
	.align		4
        /*0034*/ 	.byte	0x04, 0x0f
        /*0036*/ 	.short	(.L_37 - .L_36)


	//   ....[0]....
	.align		4
.L_36:
        /*0038*/ 	.word	index@(__assertfail)


	//----- nvinfo : EIATTR_MERCURY_ISA_VERSION
	.align		4
.L_37:
        /*003c*/ 	.byte	0x03, 0x5f
        /*003e*/ 	.short	0x0101


	//----- nvinfo : EIATTR_INT_WARP_WIDE_INSTR_OFFSETS
	.align		4
        /*0040*/ 	.byte	0x04, 0x31
        /*0042*/ 	.short	(.L_39 - .L_38)


	//   ....[0]....
.L_38:
        /*0044*/ 	.word	0x00003fd0


	//   ....[1]....
        /*0048*/ 	.word	0x00003ff0


	//   ....[2]....
        /*004c*/ 	.word	0x00004020


	//   ....[3]....
        /*0050*/ 	.word	0x00004c30


	//   ....[4]....
        /*0054*/ 	.word	0x00004c90


	//   ....[5]....
        /*0058*/ 	.word	0x00004d70


	//   ....[6]....
        /*005c*/ 	.word	0x00004df0


	//   ....[7]....
        /*0060*/ 	.word	0x00004ee0


	//   ....[8]....
        /*0064*/ 	.word	0x00004f70


	//   ....[9]....
        /*0068*/ 	.word	0x00005060


	//   ....[10]....
        /*006c*/ 	.word	0x00005110


	//----- nvinfo : EIATTR_COOP_GROUP_MASK_REGIDS
	.align		4
.L_39:
        /*0070*/ 	.byte	0x04, 0x29
        /*0072*/ 	.short	(.L_41 - .L_40)


	//   ....[0]....
.L_40:
        /*0074*/ 	.word	0xffffffff


	//   ....[1]....
        /*0078*/ 	.word	0xffffffff


	//   ....[2]....
        /*007c*/ 	.word	0xffffffff


	//   ....[3]....
        /*0080*/ 	.word	0xffffffff


	//   ....[4]....
        /*0084*/ 	.word	0xffffffff


	//   ....[5]....
        /*0088*/ 	.word	0xffffffff


	//   ....[6]....
        /*008c*/ 	.word	0xffffffff


	//   ....[7]....
        /*0090*/ 	.word	0xffffffff


	//   ....[8]....
        /*0094*/ 	.word	0xffffffff


	//   ....[9]....
        /*0098*/ 	.word	0xffffffff


	//   ....[10]....
        /*009c*/ 	.word	0xffffffff


	//   ....[11]....
        /*00a0*/ 	.word	0xffffffff


	//   ....[12]....
        /*00a4*/ 	.word	0xffffffff


	//   ....[13]....
        /*00a8*/ 	.word	0xffffffff


	//----- nvinfo : EIATTR_COOP_GROUP_INSTR_OFFSETS
	.align		4
.L_41:
        /*00ac*/ 	.byte	0x04, 0x28
        /*00ae*/ 	.short	(.L_43 - .L_42)


	//   ....[0]....
.L_42:
        /*00b0*/ 	.word	0x00000080


	//   ....[1]....
        /*00b4*/ 	.word	0x000004f0


	//   ....[2]....
        /*00b8*/ 	.word	0x00000750


	//   ....[3]....
        /*00bc*/ 	.word	0x000008f0


	//   ....[4]....
        /*00c0*/ 	.word	0x000009f0


	//   ....[5]....
        /*00c4*/ 	.word	0x00000b60


	//   ....[6]....
        /*00c8*/ 	.word	0x00000d00


	//   ....[7]....
        /*00cc*/ 	.word	0x00000ec0


	//   ....[8]....
        /*00d0*/ 	.word	0x000020e0


	//   ....[9]....
        /*00d4*/ 	.word	0x000032a0


	//   ....[10]....
        /*00d8*/ 	.word	0x000034b0


	//   ....[11]....
        /*00dc*/ 	.word	0x000034e0


	//   ....[12]....
        /*00e0*/ 	.word	0x00003eb0


	//   ....[13]....
        /*00e4*/ 	.word	0x000040e0


	//----- nvinfo : EIATTR_VRC_CTA_INIT_COUNT
	.align		4
.L_43:
        /*00e8*/ 	.byte	0x02, 0x4a
        /*00ea*/ 	.byte	0x80
	.zero		1


	//----- nvinfo : EIATTR_SYSCALL_OFFSETS
	.align		4
        /*00ec*/ 	.byte	0x04, 0x46
        /*00ee*/ 	.short	(.L_45 - .L_44)


	//   ....[0]....
.L_44:
        /*00f0*/ 	.word	0x00005da0


	//   ....[1]....
        /*00f4*/ 	.word	0x00005e90


	//   ....[2]....
        /*00f8*/ 	.word	0x00006700


	//   ....[3]....
        /*00fc*/ 	.word	0x000073c0


	//   ....[4]....
        /*0100*/ 	.word	0x00008030


	//   ....[5]....
        /*0104*/ 	.word	0x00008c90


	//----- nvinfo : EIATTR_MBARRIER_INSTR_OFFSETS
	.align		4
.L_45:
        /*0108*/ 	.byte	0x04, 0x39
        /*010a*/ 	.short	(.L_47 - .L_46)


	//   ....[0]....
.L_46:
        /*010c*/ 	.word	0x00000610
        /*0110*/ 	.word	0x000000ff
        /*0114*/ 	.word	0x00000000
        /*0118*/ 	.short	0x0100
        /*011a*/ 	.byte	0x04
	.zero		1


	//   ....[1]....
        /*011c*/ 	.word	0x00000620
        /*0120*/ 	.word	0x000000ff
        /*0124*/ 	.word	0x00000048
        /*0128*/ 	.short	0x0100
        /*012a*/ 	.byte	0x04
	.zero		1


	//   ....[2]....
        /*012c*/ 	.word	0x00000630
        /*0130*/ 	.word	0x000000ff
        /*0134*/ 	.word	0x00000008
        /*0138*/ 	.short	0x0100
        /*013a*/ 	.byte	0x04
	.zero		1


	//   ....[3]....
        /*013c*/ 	.word	0x00000640
        /*0140*/ 	.word	0x000000ff
        /*0144*/ 	.word	0x00000050
        /*0148*/ 	.short	0x0100
        /*014a*/ 	.byte	0x04
	.zero		1


	//   ....[4]....
        /*014c*/ 	.word	0x00000650
        /*0150*/ 	.word	0x000000ff
        /*0154*/ 	.word	0x00000010
        /*0158*/ 	.short	0x0100
        /*015a*/ 	.byte	0x04
	.zero		1


	//   ....[5]....
        /*015c*/ 	.word	0x00000660
        /*0160*/ 	.word	0x000000ff
        /*0164*/ 	.word	0x00000058
        /*0168*/ 	.short	0x0100
        /*016a*/ 	.byte	0x04
	.zero		1


	//   ....[6]....
        /*016c*/ 	.word	0x00000670
        /*0170*/ 	.word	0x000000ff
        /*0174*/ 	.word	0x00000018
        /*0178*/ 	.short	0x0100
        /*017a*/ 	.byte	0x04
	.zero		1


	//   ....[7]....
        /*017c*/ 	.word	0x00000680
        /*0180*/ 	.word	0x000000ff
        /*0184*/ 	.word	0x00000060
        /*0188*/ 	.short	0x0100
        /*018a*/ 	.byte	0x04
	.zero		1


	//   ....[8]....
        /*018c*/ 	.word	0x00000690
        /*0190*/ 	.word	0x000000ff
        /*0194*/ 	.word	0x00000020
        /*0198*/ 	.short	0x0100
        /*019a*/ 	.byte	0x04
	.zero		1


	//   ....[9]....
        /*019c*/ 	.word	0x000006a0
        /*01a0*/ 	.word	0x000000ff
        /*01a4*/ 	.word	0x00000068
        /*01a8*/ 	.short	0x0100
        /*01aa*/ 	.byte	0x04
	.zero		1


	//   ....[10]....
        /*01ac*/ 	.word	0x000006b0
        /*01b0*/ 	.word	0x000000ff
        /*01b4*/ 	.word	0x00000028
        /*01b8*/ 	.short	0x0100
        /*01ba*/ 	.byte	0x04
	.zero		1


	//   ....[11]....
        /*01bc*/ 	.word	0x000006c0
        /*01c0*/ 	.word	0x000000ff
        /*01c4*/ 	.word	0x00000070
        /*01c8*/ 	.short	0x0100
        /*01ca*/ 	.byte	0x04
	.zero		1


	//   ....[12]....
        /*01cc*/ 	.word	0x000006d0
        /*01d0*/ 	.word	0x000000ff
        /*01d4*/ 	.word	0x00000030
        /*01d8*/ 	.short	0x0100
        /*01da*/ 	.byte	0x04
	.zero		1


	//   ....[13]....
        /*01dc*/ 	.word	0x000006e0
        /*01e0*/ 	.word	0x000000ff
        /*01e4*/ 	.word	0x00000078
        /*01e8*/ 	.short	0x0100
        /*01ea*/ 	.byte	0x04
	.zero		1


	//   ....[14]....
        /*01ec*/ 	.word	0x000006f0
        /*01f0*/ 	.word	0x000000ff
        /*01f4*/ 	.word	0x00000038
        /*01f8*/ 	.short	0x0100
        /*01fa*/ 	.byte	0x04
	.zero		1


	//   ....[15]....
        /*01fc*/ 	.word	0x00000700
        /*0200*/ 	.word	0x000000ff
        /*0204*/ 	.word	0x00000080
        /*0208*/ 	.short	0x0100
        /*020a*/ 	.byte	0x04
	.zero		1


	//   ....[16]....
        /*020c*/ 	.word	0x00000710
        /*0210*/ 	.word	0x000000ff
        /*0214*/ 	.word	0x00000040
        /*0218*/ 	.short	0x0100
        /*021a*/ 	.byte	0x04
	.zero		1


	//   ....[17]....
        /*021c*/ 	.word	0x00000720
        /*0220*/ 	.word	0x000000ff
        /*0224*/ 	.word	0x00000088
        /*0228*/ 	.short	0x0100
        /*022a*/ 	.byte	0x04
	.zero		1


	//   ....[18]....
        /*022c*/ 	.word	0x00000860
        /*0230*/ 	.word	0x000000ff
        /*0234*/ 	.word	0x00000090
        /*0238*/ 	.short	0x0100
        /*023a*/ 	.byte	0x04
	.zero		1


	//   ....[19]....
        /*023c*/ 	.word	0x00000870
        /*0240*/ 	.word	0x000000ff
        /*0244*/ 	.word	0x000000b0
        /*0248*/ 	.short	0x0100
        /*024a*/ 	.byte	0x04
	.zero		1


	//   ....[20]....
        /*024c*/ 	.word	0x00000880
        /*0250*/ 	.word	0x000000ff
        /*0254*/ 	.word	0x00000098
        /*0258*/ 	.short	0x0100
        /*025a*/ 	.byte	0x04
	.zero		1


	//   ....[21]....
        /*025c*/ 	.word	0x00000890
        /*0260*/ 	.word	0x000000ff
        /*0264*/ 	.word	0x000000b8
        /*0268*/ 	.short	0x0100
        /*026a*/ 	.byte	0x04
	.zero		1


	//   ....[22]....
        /*026c*/ 	.word	0x000008a0
        /*0270*/ 	.word	0x000000ff
        /*0274*/ 	.word	0x000000a0
        /*0278*/ 	.short	0x0100
        /*027a*/ 	.byte	0x04
	.zero		1


	//   ....[23]....
        /*027c*/ 	.word	0x000008b0
        /*0280*/ 	.word	0x000000ff
        /*0284*/ 	.word	0x000000c0
        /*0288*/ 	.short	0x0100
        /*028a*/ 	.byte	0x04
	.zero		1


	//   ....[24]....
        /*028c*/ 	.word	0x000008c0
        /*0290*/ 	.word	0x000000ff
        /*0294*/ 	.word	0x000000a8
        /*0298*/ 	.short	0x0100
        /*029a*/ 	.byte	0x04
	.zero		1


	//   ....[25]....
        /*029c*/ 	.word	0x000008d0
        /*02a0*/ 	.word	0x000000ff
        /*02a4*/ 	.word	0x000000c8
        /*02a8*/ 	.short	0x0100
        /*02aa*/ 	.byte	0x04
	.zero		1


	//   ....[26]....
        /*02ac*/ 	.word	0x000009c0
        /*02b0*/ 	.word	0x000000ff
        /*02b4*/ 	.word	0x000000d0
        /*02b8*/ 	.short	0x0100
        /*02ba*/ 	.byte	0x06
	.zero		1


	//   ....[27]....
        /*02bc*/ 	.word	0x000009d0
        /*02c0*/ 	.word	0x000000ff
        /*02c4*/ 	.word	0x000000d8
        /*02c8*/ 	.short	0x0100
        /*02ca*/ 	.byte	0x06
	.zero		1


	//   ....[28]....
        /*02cc*/ 	.word	0x00000b10
        /*02d0*/ 	.word	0x000000ff
        /*02d4*/ 	.word	0x000000e0
        /*02d8*/ 	.short	0x0100
        /*02da*/ 	.byte	0x06
	.zero		1


	//   ....[29]....
        /*02dc*/ 	.word	0x00000b20
        /*02e0*/ 	.word	0x000000ff
        /*02e4*/ 	.word	0x000000f0
        /*02e8*/ 	.short	0x0100
        /*02ea*/ 	.byte	0x06
	.zero		1


	//   ....[30]....
        /*02ec*/ 	.word	0x00000b30
        /*02f0*/ 	.word	0x000000ff
        /*02f4*/ 	.word	0x000000e8
        /*02f8*/ 	.short	0x0100
        /*02fa*/ 	.byte	0x06
	.zero		1


	//   ....[31]....
        /*02fc*/ 	.word	0x00000b40
        /*0300*/ 	.word	0x000000ff
        /*0304*/ 	.word	0x000000f8
        /*0308*/ 	.short	0x0100
        /*030a*/ 	.byte	0x06
	.zero		1


	//   ....[32]....
        /*030c*/ 	.word	0x00000c70
        /*0310*/ 	.word	0x000000ff
        /*0314*/ 	.word	0x00000100
        /*0318*/ 	.short	0x0100
        /*031a*/ 	.byte	0x04
	.zero		1


	//   ....[33]....
        /*031c*/ 	.word	0x00000c80
        /*0320*/ 	.word	0x000000ff
        /*0324*/ 	.word	0x00000120
        /*0328*/ 	.short	0x0100
        /*032a*/ 	.byte	0x04
	.zero		1


	//   ....[34]....
        /*032c*/ 	.word	0x00000c90
        /*0330*/ 	.word	0x000000ff
        /*0334*/ 	.word	0x00000108
        /*0338*/ 	.short	0x0100
        /*033a*/ 	.byte	0x04
	.zero		1


	//   ....[35]....
        /*033c*/ 	.word	0x00000ca0
        /*0340*/ 	.word	0x000000ff
        /*0344*/ 	.word	0x00000128
        /*0348*/ 	.short	0x0100
        /*034a*/ 	.byte	0x04
	.zero		1


	//   ....[36]....
        /*034c*/ 	.word	0x00000cb0
        /*0350*/ 	.word	0x000000ff
        /*0354*/ 	.word	0x00000110
        /*0358*/ 	.short	0x0100
        /*035a*/ 	.byte	0x04
	.zero		1


	//   ....[37]....
        /*035c*/ 	.word	0x00000cc0
        /*0360*/ 	.word	0x000000ff
        /*0364*/ 	.word	0x00000130
        /*0368*/ 	.short	0x0100
        /*036a*/ 	.byte	0x04
	.zero		1


	//   ....[38]....
        /*036c*/ 	.word	0x00000cd0
        /*0370*/ 	.word	0x000000ff
        /*0374*/ 	.word	0x00000118
        /*0378*/ 	.short	0x0100
        /*037a*/ 	.byte	0x04
	.zero		1


	//   ....[39]....
        /*037c*/ 	.word	0x00000ce0
        /*0380*/ 	.word	0x000000ff
        /*0384*/ 	.word	0x00000138
        /*0388*/ 	.short	0x0100
        /*038a*/ 	.byte	0x04
	.zero		1


	//   ....[40]....
        /*038c*/ 	.word	0x00000dd0
        /*0390*/ 	.word	0x000000ff
        /*0394*/ 	.word	0x00000140
        /*0398*/ 	.short	0x0100
        /*039a*/ 	.byte	0x04
	.zero		1


	//   ....[41]....
        /*039c*/ 	.word	0x00000de0
        /*03a0*/ 	.word	0x000000ff
        /*03a4*/ 	.word	0x00000150
        /*03a8*/ 	.short	0x0100
        /*03aa*/ 	.byte	0x04
	.zero		1


	//   ....[42]....
        /*03ac*/ 	.word	0x00000df0
        /*03b0*/ 	.word	0x000000ff
        /*03b4*/ 	.word	0x00000148
        /*03b8*/ 	.short	0x0100
        /*03ba*/ 	.byte	0x04
	.zero		1


	//   ....[43]....
        /*03bc*/ 	.word	0x00000e00
        /*03c0*/ 	.word	0x000000ff
        /*03c4*/ 	.word	0x00000158
        /*03c8*/ 	.short	0x0100
        /*03ca*/ 	.byte	0x04
	.zero		1


	//   ....[44]....
        /*03cc*/ 	.word	0x00001980
        /*03d0*/ 	.word	0x00000000
        /*03d4*/ 	.word	0x00000150
        /*03d8*/ 	.short	0x010a
        /*03da*/ 	.byte	0xff
	.zero		1


	//   ....[45]....
        /*03dc*/ 	.word	0x000019a0
        /*03e0*/ 	.word	0x00000000
        /*03e4*/ 	.word	0x00000140
        /*03e8*/ 	.short	0x0101
        /*03ea*/ 	.byte	0xff
	.zero		1


	//   ....[46]....
        /*03ec*/ 	.word	0x00001a60
        /*03f0*/ 	.word	0x000000ff
        /*03f4*/ 	.word	0x00000048
        /*03f8*/ 	.short	0x010a
        /*03fa*/ 	.byte	0x04
	.zero		1


	//   ....[47]....
        /*03fc*/ 	.word	0x00001ae0
        /*0400*/ 	.word	0x000000ff
        /*0404*/ 	.word	0x00000048
        /*0408*/ 	.short	0x010a
        /*040a*/ 	.byte	0x21
	.zero		1


	//   ....[48]....
        /*040c*/ 	.word	0x00001c70
        /*0410*/ 	.word	0x000000ff
        /*0414*/ 	.word	0x00000048
        /*0418*/ 	.short	0x010a
        /*041a*/ 	.byte	0x08
	.zero		1


	//   ....[49]....
        /*041c*/ 	.word	0x00001da0
        /*0420*/ 	.word	0x000000ff
        /*0424*/ 	.word	0x000000d8
        /*0428*/ 	.short	0x0101
        /*042a*/ 	.byte	0x07
	.zero		1


	//   ....[50]....
        /*042c*/ 	.word	0x00001dc0
        /*0430*/ 	.word	0x000000ff
        /*0434*/ 	.word	0x00000048
        /*0438*/ 	.short	0x010a
        /*043a*/ 	.byte	0x04
	.zero		1


	//   ....[51]....
        /*043c*/ 	.word	0x00001e40
        /*0440*/ 	.word	0x000000ff
        /*0444*/ 	.word	0x00000048
        /*0448*/ 	.short	0x010a
        /*044a*/ 	.byte	0x09
	.zero		1


	//   ....[52]....
        /*044c*/ 	.word	0x00001fe0
        /*0450*/ 	.word	0x000000ff
        /*0454*/ 	.word	0x00000048
        /*0458*/ 	.short	0x010a
        /*045a*/ 	.byte	0x06
	.zero		1


	//   ....[53]....
        /*045c*/ 	.word	0x00002110
        /*0460*/ 	.word	0x00000003
        /*0464*/ 	.word	0x000000e0
        /*0468*/ 	.short	0x010a
        /*046a*/ 	.byte	0xff
	.zero		1


	//   ....[54]....
        /*046c*/ 	.word	0x00002260
        /*0470*/ 	.word	0x00000000
        /*0474*/ 	.word	0x00000000
        /*0478*/ 	.short	0x0101
        /*047a*/ 	.byte	0xff
	.zero		1


	//   ....[55]....
        /*047c*/ 	.word	0x00002820
        /*0480*/ 	.word	0x000000ff
        /*0484*/ 	.word	0x00000000
        /*0488*/ 	.short	0x010a
        /*048a*/ 	.byte	0x04
	.zero		1


	//   ....[56]....
        /*048c*/ 	.word	0x000028b0
        /*0490*/ 	.word	0x000000ff
        /*0494*/ 	.word	0x00000000
        /*0498*/ 	.short	0x010a
        /*049a*/ 	.byte	0x05
	.zero		1


	//   ....[57]....
        /*049c*/ 	.word	0x00002940
        /*04a0*/ 	.word	0x000000ff
        /*04a4*/ 	.word	0x00000000
        /*04a8*/ 	.short	0x010a
        /*04aa*/ 	.byte	0x05
	.zero		1


	//   ....[58]....
        /*04ac*/ 	.word	0x000029d0
        /*04b0*/ 	.word	0x000000ff
        /*04b4*/ 	.word	0x00000000
        /*04b8*/ 	.short	0x010a
        /*04ba*/ 	.byte	0x05
	.zero		1


	//   ....[59]....
        /*04bc*/ 	.word	0x00002a60
        /*04c0*/ 	.word	0x000000ff
        /*04c4*/ 	.word	0x00000000
        /*04c8*/ 	.short	0x010a
        /*04ca*/ 	.byte	0x05
	.zero		1


	//   ....[60]....
        /*04cc*/ 	.word	0x00002af0
        /*04d0*/ 	.word	0x000000ff
        /*04d4*/ 	.word	0x00000000
        /*04d8*/ 	.short	0x010a
        /*04da*/ 	.byte	0x05
	.zero		1


	//   ....[61]....
        /*04dc*/ 	.word	0x00002b80
        /*04e0*/ 	.word	0x000000ff
        /*04e4*/ 	.word	0x00000000
        /*04e8*/ 	.short	0x010a
        /*04ea*/ 	.byte	0x05
	.zero		1


	//   ....[62]....
        /*04ec*/ 	.word	0x00002c10
        /*04f0*/ 	.word	0x000000ff
        /*04f4*/ 	.word	0x00000000
        /*04f8*/ 	.short	0x010a
        /*04fa*/ 	.byte	0x05
	.zero		1


	//   ....[63]....
        /*04fc*/ 	.word	0x00002cb0
        /*0500*/ 	.word	0x00000000
        /*0504*/ 	.word	0x00000000
        /*0508*/ 	.short	0x010a
        /*050a*/ 	.byte	0xff
	.zero		1


	//   ....[64]....
        /*050c*/ 	.word	0x00002df0
        /*0510*/ 	.word	0x00000002
        /*0514*/ 	.word	0x00000140
        /*0518*/ 	.short	0x010a
        /*051a*/ 	.byte	0xff
	.zero		1


	//   ....[65]....
        /*051c*/ 	.word	0x00002e50
        /*0520*/ 	.word	0x00000004
        /*0524*/ 	.word	0x00000000
        /*0528*/ 	.short	0x0101
        /*052a*/ 	.byte	0xff
	.zero		1


	//   ....[66]....
        /*052c*/ 	.word	0x00002e70
        /*0530*/ 	.word	0x000000ff
        /*0534*/ 	.word	0x000000f0
        /*0538*/ 	.short	0x010a
        /*053a*/ 	.byte	0x04
	.zero		1


	//   ....[67]....
        /*053c*/ 	.word	0x00002f90
        /*0540*/ 	.word	0x00000002
        /*0544*/ 	.word	0x000000e0
        /*0548*/ 	.short	0x010a
        /*054a*/ 	.byte	0xff
	.zero		1


	//   ....[68]....
        /*054c*/ 	.word	0x000030a0
        /*0550*/ 	.word	0x00000002
        /*0554*/ 	.word	0x00000000
        /*0558*/ 	.short	0x0101
        /*055a*/ 	.byte	0xff
	.zero		1


	//   ....[69]....
        /*055c*/ 	.word	0x00003130
        /*0560*/ 	.word	0x000000ff
        /*0564*/ 	.word	0x000000f0
        /*0568*/ 	.short	0x0106
        /*056a*/ 	.byte	0x04
	.zero		1


	//   ....[70]....
        /*056c*/ 	.word	0x00003150
        /*0570*/ 	.word	0x000000ff
        /*0574*/ 	.word	0x000000f0
        /*0578*/ 	.short	0x010a
        /*057a*/ 	.byte	0x04
	.zero		1


	//   ....[71]....
        /*057c*/ 	.word	0x000031e0
        /*0580*/ 	.word	0x000000ff
        /*0584*/ 	.word	0x000000f0
        /*0588*/ 	.short	0x0106
        /*058a*/ 	.byte	0x07
	.zero		1


	//   ....[72]....
        /*058c*/ 	.word	0x00003220
        /*0590*/ 	.word	0x00000000
        /*0594*/ 	.word	0x000000f0
        /*0598*/ 	.short	0x010a
        /*059a*/ 	.byte	0xff
	.zero		1


	//   ....[73]....
        /*059c*/ 	.word	0x00003740
        /*05a0*/ 	.word	0x00000000
        /*05a4*/ 	.word	0x000000e0
        /*05a8*/ 	.short	0x010a
        /*05aa*/ 	.byte	0xff
	.zero		1


	//   ....[74]....
        /*05ac*/ 	.word	0x00003840
        /*05b0*/ 	.word	0x00000003
        /*05b4*/ 	.word	0x00000000
        /*05b8*/ 	.short	0x0101
        /*05ba*/ 	.byte	0xff
	.zero		1


	//   ....[75]....
        /*05bc*/ 	.word	0x00003850
        /*05c0*/ 	.word	0x000000ff
        /*05c4*/ 	.word	0x00000000
        /*05c8*/ 	.short	0x010a
        /*05ca*/ 	.byte	0x04
	.zero		1


	//   ....[76]....
        /*05cc*/ 	.word	0x000038d0
        /*05d0*/ 	.word	0x000000ff
        /*05d4*/ 	.word	0x00000120
        /*05d8*/ 	.short	0x010a
        /*05da*/ 	.byte	0x17
	.zero		1


	//   ....[77]....
        /*05dc*/ 	.word	0x000039b0
        /*05e0*/ 	.word	0x000000ff
        /*05e4*/ 	.word	0x00000000
        /*05e8*/ 	.short	0x010a
        /*05ea*/ 	.byte	0x05
	.zero		1


	//   ....[78]....
        /*05ec*/ 	.word	0x00003af0
        /*05f0*/ 	.word	0x000000ff
        /*05f4*/ 	.word	0x00000000
        /*05f8*/ 	.short	0x010a
        /*05fa*/ 	.byte	0x04
	.zero		1


	//   ....[79]....
        /*05fc*/ 	.word	0x00003ce0
        /*0600*/ 	.word	0x000000ff
        /*0604*/ 	.word	0x00000000
        /*0608*/ 	.short	0x010a
        /*060a*/ 	.byte	0x04
	.zero		1


	//   ....[80]....
        /*060c*/ 	.word	0x00003d70
        /*0610*/ 	.word	0x000000ff
        /*0614*/ 	.word	0x00000000
        /*0618*/ 	.short	0x010a
        /*061a*/ 	.byte	0x05
	.zero		1


	//   ....[81]....
        /*061c*/ 	.word	0x00003e00
        /*0620*/ 	.word	0x000000ff
        /*0624*/ 	.word	0x00000000
        /*0628*/ 	.short	0x010a
        /*062a*/ 	.byte	0x05
	.zero		1


	//   ....[82]....
        /*062c*/ 	.word	0x00003e90
        /*0630*/ 	.word	0x000000ff
        /*0634*/ 	.word	0x00000000
        /*0638*/ 	.short	0x010a
        /*063a*/ 	.byte	0x04
	.zero		1


	//   ....[83]....
        /*063c*/ 	.word	0x000043f0
        /*0640*/ 	.word	0x00000008
        /*0644*/ 	.word	0x000000e0
        /*0648*/ 	.short	0x010a
        /*064a*/ 	.byte	0xff
	.zero		1


	//   ....[84]....
        /*064c*/ 	.word	0x00004560
        /*0650*/ 	.word	0x00000000
        /*0654*/ 	.word	0x00000000
        /*0658*/ 	.short	0x0101
        /*065a*/ 	.byte	0xff
	.zero		1


	//   ....[85]....
        /*065c*/ 	.word	0x00004a40
        /*0660*/ 	.word	0x000000ff
        /*0664*/ 	.word	0x000000d8
        /*0668*/ 	.short	0x010a
        /*066a*/ 	.byte	0x15
	.zero		1


	//   ....[86]....
        /*066c*/ 	.word	0x00004bd0
        /*0670*/ 	.word	0x000000ff
        /*0674*/ 	.word	0x000000b0
        /*0678*/ 	.short	0x010a
        /*067a*/ 	.byte	0x15
	.zero		1


	//   ....[87]....
        /*067c*/ 	.word	0x00004d20
        /*0680*/ 	.word	0x000000ff
        /*0684*/ 	.word	0x00000090
        /*0688*/ 	.short	0x010b
        /*068a*/ 	.byte	0x15
	.zero		1


	//   ....[88]....
        /*068c*/ 	.word	0x00004d30
        /*0690*/ 	.word	0x000000ff
        /*0694*/ 	.word	0x00000000
        /*0698*/ 	.short	0x0101
        /*069a*/ 	.byte	0x32
	.zero		1


	//   ....[89]....
        /*069c*/ 	.word	0x00004d40
        /*06a0*/ 	.word	0x000000ff
        /*06a4*/ 	.word	0x000000b8
        /*06a8*/ 	.short	0x010a
        /*06aa*/ 	.byte	0x15
	.zero		1


	//   ....[90]....
        /*06ac*/ 	.word	0x00004e90
        /*06b0*/ 	.word	0x000000ff
        /*06b4*/ 	.word	0x00000098
        /*06b8*/ 	.short	0x010b
        /*06ba*/ 	.byte	0x15
	.zero		1


	//   ....[91]....
        /*06bc*/ 	.word	0x00004ea0
        /*06c0*/ 	.word	0x000000ff
        /*06c4*/ 	.word	0x00000000
        /*06c8*/ 	.short	0x0101
        /*06ca*/ 	.byte	0x31
	.zero		1


	//   ....[92]....
        /*06cc*/ 	.word	0x00004eb0
        /*06d0*/ 	.word	0x000000ff
        /*06d4*/ 	.word	0x000000c0
        /*06d8*/ 	.short	0x010a
        /*06da*/ 	.byte	0x15
	.zero		1


	//   ....[93]....
        /*06dc*/ 	.word	0x00005010
        /*06e0*/ 	.word	0x000000ff
        /*06e4*/ 	.word	0x000000a0
        /*06e8*/ 	.short	0x010b
        /*06ea*/ 	.byte	0x15
	.zero		1


	//   ....[94]....
        /*06ec*/ 	.word	0x00005020
        /*06f0*/ 	.word	0x000000ff
        /*06f4*/ 	.word	0x00000000
        /*06f8*/ 	.short	0x0101
        /*06fa*/ 	.byte	0x30
	.zero		1


	//   ....[95]....
        /*06fc*/ 	.word	0x00005030
        /*0700*/ 	.word	0x000000ff
        /*0704*/ 	.word	0x000000c8
        /*0708*/ 	.short	0x010a
        /*070a*/ 	.byte	0x15
	.zero		1


	//   ....[96]....
        /*070c*/ 	.word	0x00005230
        /*0710*/ 	.word	0x000000ff
        /*0714*/ 	.word	0x000000a8
        /*0718*/ 	.short	0x010b
        /*071a*/ 	.byte	0x15
	.zero		1


	//   ....[97]....
        /*071c*/ 	.word	0x00005240
        /*0720*/ 	.word	0x000000ff
        /*0724*/ 	.word	0x00000000
        /*0728*/ 	.short	0x0101
        /*072a*/ 	.byte	0x2b
	.zero		1


	//   ....[98]....
        /*072c*/ 	.word	0x00005270
        /*0730*/ 	.word	0x000000ff
        /*0734*/ 	.word	0x000000b0
        /*0738*/ 	.short	0x010a
        /*073a*/ 	.byte	0x15
	.zero		1


	//   ....[99]....
        /*073c*/ 	.word	0x00005290
        /*0740*/ 	.word	0x000000ff
        /*0744*/ 	.word	0x000000b8
        /*0748*/ 	.short	0x010a
        /*074a*/ 	.byte	0x15
	.zero		1


	//   ....[100]....
        /*074c*/ 	.word	0x000052b0
        /*0750*/ 	.word	0x000000ff
        /*0754*/ 	.word	0x000000c0
        /*0758*/ 	.short	0x010a
        /*075a*/ 	.byte	0x15
	.zero		1


	//   ....[101]....
        /*075c*/ 	.word	0x000052f0
        /*0760*/ 	.word	0x00000000
        /*0764*/ 	.word	0x000000c8
        /*0768*/ 	.short	0x010a
        /*076a*/ 	.byte	0xff
	.zero		1


	//   ....[102]....
        /*076c*/ 	.word	0x00005630
        /*0770*/ 	.word	0x00000003
        /*0774*/ 	.word	0x000000e0
        /*0778*/ 	.short	0x010a
        /*077a*/ 	.byte	0xff
	.zero		1


	//   ....[103]....
        /*077c*/ 	.word	0x000057b0
        /*0780*/ 	.word	0x00000000
        /*0784*/ 	.word	0x00000000
        /*0788*/ 	.short	0x0101
        /*078a*/ 	.byte	0xff
	.zero		1


	//   ....[104]....
        /*078c*/ 	.word	0x00006350
        /*0790*/ 	.word	0x000000ff
        /*0794*/ 	.word	0x00000090
        /*0798*/ 	.short	0x010a
        /*079a*/ 	.byte	0x2c
	.zero		1


	//   ....[105]....
        /*079c*/ 	.word	0x000063c0
        /*07a0*/ 	.word	0x00000062
        /*07a4*/ 	.word	0x00000100
        /*07a8*/ 	.short	0x010a
        /*07aa*/ 	.byte	0xff
	.zero		1


	//   ....[106]....
        /*07ac*/ 	.word	0x000064e0
        /*07b0*/ 	.word	0x000000ff
        /*07b4*/ 	.word	0x00000090
        /*07b8*/ 	.short	0x010a
        /*07ba*/ 	.byte	0x2c
	.zero		1


	//   ....[107]....
        /*07bc*/ 	.word	0x000065e0
        /*07c0*/ 	.word	0x00000062
        /*07c4*/ 	.word	0x00000100
        /*07c8*/ 	.short	0x010a
        /*07ca*/ 	.byte	0xff
	.zero		1


	//   ....[108]....
        /*07cc*/ 	.word	0x000070e0
        /*07d0*/ 	.word	0x00000000
        /*07d4*/ 	.word	0x00000000
        /*07d8*/ 	.short	0x0101
        /*07da*/ 	.byte	0xff
	.zero		1


	//   ....[109]....
        /*07dc*/ 	.word	0x000070f0
        /*07e0*/ 	.word	0x00000003
        /*07e4*/ 	.word	0x00000090
        /*07e8*/ 	.short	0x010a
        /*07ea*/ 	.byte	0xff
	.zero		1


	//   ....[110]....
        /*07ec*/ 	.word	0x000071c0
        /*07f0*/ 	.word	0x00000003
        /*07f4*/ 	.word	0x00000090
        /*07f8*/ 	.short	0x010a
        /*07fa*/ 	.byte	0xff
	.zero		1


	//   ....[111]....
        /*07fc*/ 	.word	0x00007d50
        /*0800*/ 	.word	0x00000066
        /*0804*/ 	.word	0x00000000
        /*0808*/ 	.short	0x0101
        /*080a*/ 	.byte	0xff
	.zero		1


	//   ....[112]....
        /*080c*/ 	.word	0x00007d70
        /*0810*/ 	.word	0x0000003f
        /*0814*/ 	.word	0x00000090
        /*0818*/ 	.short	0x010a
        /*081a*/ 	.byte	0xff
	.zero		1


	//   ....[113]....
        /*081c*/ 	.word	0x00007e30
        /*0820*/ 	.word	0x0000003f
        /*0824*/ 	.word	0x00000090
        /*0828*/ 	.short	0x010a
        /*082a*/ 	.byte	0xff
	.zero		1


	//   ....[114]....
        /*082c*/ 	.word	0x000089b0
        /*0830*/ 	.word	0x00000066
        /*0834*/ 	.word	0x00000000
        /*0838*/ 	.short	0x0101
        /*083a*/ 	.byte	0xff
	.zero		1


	//   ....[115]....
        /*083c*/ 	.word	0x000089d0
        /*0840*/ 	.word	0x0000006c
        /*0844*/ 	.word	0x00000090
        /*0848*/ 	.short	0x010a
        /*084a*/ 	.byte	0xff
	.zero		1


	//   ....[116]....
        /*084c*/ 	.word	0x00008a90
        /*0850*/ 	.word	0x0000006c
        /*0854*/ 	.word	0x00000090
        /*0858*/ 	.short	0x010a
        /*085a*/ 	.byte	0xff
	.zero		1


	//   ....[117]....
        /*085c*/ 	.word	0x00008ed0
        /*0860*/ 	.word	0x000000ff
        /*0864*/ 	.word	0x00000000
        /*0868*/ 	.short	0x0101
        /*086a*/ 	.byte	0x04
	.zero		1


	//   ....[118]....
        /*086c*/ 	.word	0x00009680
        /*0870*/ 	.word	0x00000002
        /*0874*/ 	.word	0x00000000
        /*0878*/ 	.short	0x0101
        /*087a*/ 	.byte	0xff
	.zero		1


	//   ....[119]....
        /*087c*/ 	.word	0x00009930
        /*0880*/ 	.word	0x000000ff
        /*0884*/ 	.word	0x00000000
        /*0888*/ 	.short	0x0101
        /*088a*/ 	.byte	0x04
	.zero		1


	//   ....[120]....
        /*088c*/ 	.word	0x00009950
        /*0890*/ 	.word	0x00000000
        /*0894*/ 	.word	0x00000150
        /*0898*/ 	.short	0x010a
        /*089a*/ 	.byte	0xff
	.zero		1


	//   ....[121]....
        /*089c*/ 	.word	0x000099b0
        /*08a0*/ 	.word	0x00000000
        /*08a4*/ 	.word	0x00000048
        /*08a8*/ 	.short	0x010a
        /*08aa*/ 	.byte	0xff
	.zero		1


	//   ....[122]....
        /*08ac*/ 	.word	0x00009a10
        /*08b0*/ 	.word	0x00000000
        /*08b4*/ 	.word	0x00000048
        /*08b8*/ 	.short	0x010a
        /*08ba*/ 	.byte	0xff
	.zero		1


	//   ....[123]....
        /*08bc*/ 	.word	0x00009a60
        /*08c0*/ 	.word	0x00000003
        /*08c4*/ 	.word	0x000000e0
        /*08c8*/ 	.short	0x010a
        /*08ca*/ 	.byte	0xff
	.zero		1


	//   ....[124]....
        /*08cc*/ 	.word	0x00009ac0
        /*08d0*/ 	.word	0x00000000
        /*08d4*/ 	.word	0x00000000
        /*08d8*/ 	.short	0x010a
        /*08da*/ 	.byte	0xff
	.zero		1


	//   ....[125]....
        /*08dc*/ 	.word	0x00009b20
        /*08e0*/ 	.word	0x00000000
        /*08e4*/ 	.word	0x00000000
        /*08e8*/ 	.short	0x010a
        /*08ea*/ 	.byte	0xff
	.zero		1


	//   ....[126]....
        /*08ec*/ 	.word	0x00009b80
        /*08f0*/ 	.word	0x00000000
        /*08f4*/ 	.word	0x00000000
        /*08f8*/ 	.short	0x010a
        /*08fa*/ 	.byte	0xff
	.zero		1


	//   ....[127]....
        /*08fc*/ 	.word	0x00009be0
        /*0900*/ 	.word	0x00000000
        /*0904*/ 	.word	0x00000000
        /*0908*/ 	.short	0x010a
        /*090a*/ 	.byte	0xff
	.zero		1


	//   ....[128]....
        /*090c*/ 	.word	0x00009c40
        /*0910*/ 	.word	0x00000000
        /*0914*/ 	.word	0x00000000
        /*0918*/ 	.short	0x010a
        /*091a*/ 	.byte	0xff
	.zero		1


	//   ....[129]....
        /*091c*/ 	.word	0x00009ca0
        /*0920*/ 	.word	0x00000000
        /*0924*/ 	.word	0x00000000
        /*0928*/ 	.short	0x010a
        /*092a*/ 	.byte	0xff
	.zero		1


	//   ....[130]....
        /*092c*/ 	.word	0x00009d00
        /*0930*/ 	.word	0x00000000
        /*0934*/ 	.word	0x00000000
        /*0938*/ 	.short	0x010a
        /*093a*/ 	.byte	0xff
	.zero		1


	//   ....[131]....
        /*093c*/ 	.word	0x00009d60
        /*0940*/ 	.word	0x00000000
        /*0944*/ 	.word	0x00000000
        /*0948*/ 	.short	0x010a
        /*094a*/ 	.byte	0xff
	.zero		1


	//   ....[132]....
        /*094c*/ 	.word	0x00009db0
        /*0950*/ 	.word	0x00000002
        /*0954*/ 	.word	0x00000140
        /*0958*/ 	.short	0x010a
        /*095a*/ 	.byte	0xff
	.zero		1


	//   ....[133]....
        /*095c*/ 	.word	0x00009e10
        /*0960*/ 	.word	0x00000002
        /*0964*/ 	.word	0x000000f0
        /*0968*/ 	.short	0x010a
        /*096a*/ 	.byte	0xff
	.zero		1


	//   ....[134]....
        /*096c*/ 	.word	0x00009e60
        /*0970*/ 	.word	0x00000002
        /*0974*/ 	.word	0x000000e0
        /*0978*/ 	.short	0x010a
        /*097a*/ 	.byte	0xff
	.zero		1


	//   ....[135]....
        /*097c*/ 	.word	0x00009ec0
        /*0980*/ 	.word	0x00000000
        /*0984*/ 	.word	0x000000f0
        /*0988*/ 	.short	0x010a
        /*098a*/ 	.byte	0xff
	.zero		1


	//   ....[136]....
        /*098c*/ 	.word	0x00009f10
        /*0990*/ 	.word	0x00000000
        /*0994*/ 	.word	0x000000e0
        /*0998*/ 	.short	0x010a
        /*099a*/ 	.byte	0xff
	.zero		1


	//   ....[137]....
        /*099c*/ 	.word	0x00009f70
        /*09a0*/ 	.word	0x00000003
        /*09a4*/ 	.word	0x00000120
        /*09a8*/ 	.short	0x010a
        /*09aa*/ 	.byte	0xff
	.zero		1


	//   ....[138]....
        /*09ac*/ 	.word	0x00009fd0
        /*09b0*/ 	.word	0x00000000
        /*09b4*/ 	.word	0x00000000
        /*09b8*/ 	.short	0x010a
        /*09ba*/ 	.byte	0xff
	.zero		1


	//   ....[139]....
        /*09bc*/ 	.word	0x0000a030
        /*09c0*/ 	.word	0x00000000
        /*09c4*/ 	.word	0x00000000
        /*09c8*/ 	.short	0x010a
        /*09ca*/ 	.byte	0xff
	.zero		1


	//   ....[140]....
        /*09cc*/ 	.word	0x0000a090
        /*09d0*/ 	.word	0x00000000
        /*09d4*/ 	.word	0x00000000
        /*09d8*/ 	.short	0x010a
        /*09da*/ 	.byte	0xff
	.zero		1


	//   ....[141]....
        /*09dc*/ 	.word	0x0000a0f0
        /*09e0*/ 	.word	0x00000000
        /*09e4*/ 	.word	0x00000000
        /*09e8*/ 	.short	0x010a
        /*09ea*/ 	.byte	0xff
	.zero		1


	//   ....[142]....
        /*09ec*/ 	.word	0x0000a150
        /*09f0*/ 	.word	0x00000000
        /*09f4*/ 	.word	0x00000000
        /*09f8*/ 	.short	0x010a
        /*09fa*/ 	.byte	0xff
	.zero		1


	//   ....[143]....
        /*09fc*/ 	.word	0x0000a1a0
        /*0a00*/ 	.word	0x00000008
        /*0a04*/ 	.word	0x000000e0
        /*0a08*/ 	.short	0x010a
        /*0a0a*/ 	.byte	0xff
	.zero		1


	//   ....[144]....
        /*0a0c*/ 	.word	0x0000a200
        /*0a10*/ 	.word	0x00000000
        /*0a14*/ 	.word	0x000000d8
        /*0a18*/ 	.short	0x010a
        /*0a1a*/ 	.byte	0xff
	.zero		1


	//   ....[145]....
        /*0a1c*/ 	.word	0x0000a260
        /*0a20*/ 	.word	0x00000005
        /*0a24*/ 	.word	0x000000b0
        /*0a28*/ 	.short	0x010a
        /*0a2a*/ 	.byte	0xff
	.zero		1


	//   ....[146]....
        /*0a2c*/ 	.word	0x0000a2c0
        /*0a30*/ 	.word	0x00000005
        /*0a34*/ 	.word	0x000000b8
        /*0a38*/ 	.short	0x010a
        /*0a3a*/ 	.byte	0xff
	.zero		1


	//   ....[147]....
        /*0a3c*/ 	.word	0x0000a320
        /*0a40*/ 	.word	0x00000005
        /*0a44*/ 	.word	0x000000c0
        /*0a48*/ 	.short	0x010a
        /*0a4a*/ 	.byte	0xff
	.zero		1


	//   ....[148]....
        /*0a4c*/ 	.word	0x0000a380
        /*0a50*/ 	.word	0x00000005
        /*0a54*/ 	.word	0x000000c8
        /*0a58*/ 	.short	0x010a
        /*0a5a*/ 	.byte	0xff
	.zero		1


	//   ....[149]....
        /*0a5c*/ 	.word	0x0000a3e0
        /*0a60*/ 	.word	0x00000000
        /*0a64*/ 	.word	0x000000b0
        /*0a68*/ 	.short	0x010a
        /*0a6a*/ 	.byte	0xff
	.zero		1


	//   ....[150]....
        /*0a6c*/ 	.word	0x0000a440
        /*0a70*/ 	.word	0x00000000
        /*0a74*/ 	.word	0x000000b8
        /*0a78*/ 	.short	0x010a
        /*0a7a*/ 	.byte	0xff
	.zero		1


	//   ....[151]....
        /*0a7c*/ 	.word	0x0000a4a0
        /*0a80*/ 	.word	0x00000000
        /*0a84*/ 	.word	0x000000c0
        /*0a88*/ 	.short	0x010a
        /*0a8a*/ 	.byte	0xff
	.zero		1


	//   ....[152]....
        /*0a8c*/ 	.word	0x0000a4f0
        /*0a90*/ 	.word	0x00000003
        /*0a94*/ 	.word	0x000000e0
        /*0a98*/ 	.short	0x010a
        /*0a9a*/ 	.byte	0xff
	.zero		1


	//   ....[153]....
        /*0a9c*/ 	.word	0x0000a550
        /*0aa0*/ 	.word	0x00000000
        /*0aa4*/ 	.word	0x00000090
        /*0aa8*/ 	.short	0x010a
        /*0aaa*/ 	.byte	0xff
	.zero		1


	//   ....[154]....
        /*0aac*/ 	.word	0x0000a5a0
        /*0ab0*/ 	.word	0x00000062
        /*0ab4*/ 	.word	0x00000100
        /*0ab8*/ 	.short	0x010a
        /*0aba*/ 	.byte	0xff
	.zero		1


	//   ....[155]....
        /*0abc*/ 	.word	0x0000a5f0
        /*0ac0*/ 	.word	0x00000003
        /*0ac4*/ 	.word	0x00000090
        /*0ac8*/ 	.short	0x010a
        /*0aca*/ 	.byte	0xff
	.zero		1


	//   ....[156]....
        /*0acc*/ 	.word	0x0000a640
        /*0ad0*/ 	.word	0x0000003f
        /*0ad4*/ 	.word	0x00000090
        /*0ad8*/ 	.short	0x010a
        /*0ada*/ 	.byte	0xff
	.zero		1


	//   ....[157]....
        /*0adc*/ 	.word	0x0000a690
        /*0ae0*/ 	.word	0x0000006c
        /*0ae4*/ 	.word	0x00000090
        /*0ae8*/ 	.short	0x010a
        /*0aea*/ 	.byte	0xff
	.zero		1


	//----- nvinfo : EIATTR_NUM_MBARRIERS
	.align		4
.L_47:
        /*0aec*/ 	.byte	0x03, 0x38
        /*0aee*/ 	.short	0x002c


	//----- nvinfo : EIATTR_EXIT_INSTR_OFFSETS
	.align		4
        /*0af0*/ 	.byte	0x04, 0x1c
        /*0af2*/ 	.short	(.L_49 - .L_48)


	//   ....[0]....
.L_48:
        /*0af4*/ 	.word	0x00002ce0


	//   ....[1]....
        /*0af8*/ 	.word	0x000031f0


	//   ....[2]....
        /*0afc*/ 	.word	0x00003250


	//   ....[3]....
        /*0b00*/ 	.word	0x000040f0


	//   ....[4]....
        /*0b04*/ 	.word	0x00005320


	//   ....[5]....
        /*0b08*/ 	.word	0x00005360


	//   ....[6]....
        /*0b0c*/ 	.word	0x00009810


	//   ....[7]....
        /*0b10*/ 	.word	0x00009890


	//   ....[8]....
        /*0b14*/ 	.word	0x000098c0


	//   ....[9]....
        /*0b18*/ 	.word	0x00009940


	//----- nvinfo : EIATTR_MAX_THREADS
	.align		4
.L_49:
        /*0b1c*/ 	.byte	0x04, 0x05
        /*0b1e*/ 	.short	(.L_51 - .L_50)
.L_50:
        /*0b20*/ 	.word	0x00000100
        /*0b24*/ 	.word	0x00000001
        /*0b28*/ 	.word	0x00000001


	//----- nvinfo : EIATTR_CRS_STACK_SIZE
	.align		4
.L_51:
        /*0b2c*/ 	.byte	0x04, 0x1e
        /*0b2e*/ 	.short	(.L_53 - .L_52)
.L_52:
        /*0b30*/ 	.word	0x00000000


	//----- nvinfo : EIATTR_CBANK_PARAM_SIZE
	.align		4
.L_53:
        /*0b34*/ 	.byte	0x03, 0x19
        /*0b36*/ 	.short	0x0800


	//----- nvinfo : EIATTR_PARAM_CBANK
	.align		4
        /*0b38*/ 	.byte	0x04, 0x0a
        /*0b3a*/ 	.short	(.L_55 - .L_54)
	.align		4
.L_54:
        /*0b3c*/ 	.word	index@(.nv.constant0._ZN7cutlass13device_kernelINS_4gemm6kernel13GemmUniversalIN4cute5tupleIJiiiiEEENS1_10collective13CollectiveMmaINS1_35MainloopSm100TmaUmmaWarpSpecializedILi9ELi2ELi4ENS5_IJNS4_1CILi2EEENSA_ILi1EEESC_EEEEENS5_IJNSA_ILi64EEENSA_ILi256EEENSA_ILi32EEEEEENS_10bfloat16_tENS5_IJlSC_lEEESJ_SK_NS4_8TiledMMAINS4_8MMA_AtomIJNS4_20SM100_MMA_F16BF16_SSISJ_SJ_fLi64ELi256ELNS4_4UMMA5MajorE0ELSP_0ELNSO_7ScaleInE0ELSQ_0EEEEEENS4_6LayoutINS5_IJSC_SC_SC_EEENS5_IJNSA_ILi0EEESV_SV_EEEEENS5_IJNS4_10UnderscoreESY_SY_EEEEENS4_13SM90_TMA_LOADENS4_14ComposedLayoutINS4_7SwizzleILi2ELi4ELi3EEENS4_18smem_ptr_flag_bitsILi16EEENST_INS5_IJNSA_ILi8EEESH_EEENS5_IJSH_SC_EEEEEEEvNS4_8identityENS4_23SM90_TMA_LOAD_MULTICASTES1B_vS1C_EENS_8epilogue10collective18CollectiveEpilogueINS1F_23Sm100TmaWarpSpecializedILi4ELi2ELi32ELb1ELb0EEEJSI_NS5_IJNST_ISF_SC_EES1K_EEESJ_SK_SJ_SK_NS1F_6fusion15FusionCallbacksIS1J_NS1M_17LinearCombinationISJ_fSJ_fLNS_15FloatRoundStyleE2EEESI_S1L_JEEENS4_5SM1004TMEM4LOAD26SM100_TMEM_LOAD_16dp256b8xES11_NS12_INS13_ILi3ELi4ELi3EEES16_NST_INS5_IJS17_SF_EEENS5_IJSF_SC_EEEEEEENS4_17SM75_U32x4_LDSM_NENS4_14SM90_TMA_STOREES20_NS4_17SM90_U32x4_STSM_NENS4_39AutoVectorizingCopyWithAssumedAlignmentILi128EEEEEEvvEEEEvNT_6ParamsE)
        /*0b40*/ 	.short	0x0380
        /*0b42*/ 	.short	0x0800


	//----- nvinfo : EIATTR_SW_WAR
	.align		4
.L_55:
        /*0b44*/ 	.byte	0x04, 0x36
        /*0b46*/ 	.short	(.L_57 - .L_56)
.L_56:
        /*0b48*/ 	.word	0x00000008
.L_57:


//--------------------- .nv.callgraph             --------------------------
	.section	.nv.callgraph,"",@"SHT_CUDA_CALLGRAPH"
	.align	4
	.sectionentsize	8
	.align		4
        /*0000*/ 	.word	0x00000000
	.align		4
        /*0004*/ 	.word	0xffffffff
	.align		4
        /*0008*/ 	.word	index@(_ZN7cutlass13device_kernelINS_4gemm6kernel13GemmUniversalIN4cute5tupleIJiiiiEEENS1_10collective13CollectiveMmaINS1_35MainloopSm100TmaUmmaWarpSpecializedILi9ELi2ELi4ENS5_IJNS4_1CILi2EEENSA_ILi1EEESC_EEEEENS5_IJNSA_ILi64EEENSA_ILi256EEENSA_ILi32EEEEEENS_10bfloat16_tENS5_IJlSC_lEEESJ_SK_NS4_8TiledMMAINS4_8MMA_AtomIJNS4_20SM100_MMA_F16BF16_SSISJ_SJ_fLi64ELi256ELNS4_4UMMA5MajorE0ELSP_0ELNSO_7ScaleInE0ELSQ_0EEEEEENS4_6LayoutINS5_IJSC_SC_SC_EEENS5_IJNSA_ILi0EEESV_SV_EEEEENS5_IJNS4_10UnderscoreESY_SY_EEEEENS4_13SM90_TMA_LOADENS4_14ComposedLayoutINS4_7SwizzleILi2ELi4ELi3EEENS4_18smem_ptr_flag_bitsILi16EEENST_INS5_IJNSA_ILi8EEESH_EEENS5_IJSH_SC_EEEEEEEvNS4_8identityENS4_23SM90_TMA_LOAD_MULTICASTES1B_vS1C_EENS_8epilogue10collective18CollectiveEpilogueINS1F_23Sm100TmaWarpSpecializedILi4ELi2ELi32ELb1ELb0EEEJSI_NS5_IJNST_ISF_SC_EES1K_EEESJ_SK_SJ_SK_NS1F_6fusion15FusionCallbacksIS1J_NS1M_17LinearCombinationISJ_fSJ_fLNS_15FloatRoundStyleE2EEESI_S1L_JEEENS4_5SM1004TMEM4LOAD26SM100_TMEM_LOAD_16dp256b8xES11_NS12_INS13_ILi3ELi4ELi3EEES16_NST_INS5_IJS17_SF_EEENS5_IJSF_SC_EEEEEEENS4_17SM75_U32x4_LDSM_NENS4_14SM90_TMA_STOREES20_NS4_17SM90_U32x4_STSM_NENS4_39AutoVectorizingCopyWithAssumedAlignmentILi128EEEEEEvvEEEEvNT_6ParamsE)
	.align		4
        /*000c*/ 	.word	index@(__assertfail)
	.align		4
        /*0010*/ 	.word	0x00000000
	.align		4
        /*0014*/ 	.word	0xfffffffe
	.align		4
        /*0018*/ 	.word	0x00000000
	.align		4
        /*001c*/ 	.word	0xfffffffd
	.align		4
        /*0020*/ 	.word	0x00000000
	.align		4
        /*0024*/ 	.word	0xfffffffc


//--------------------- .nv.constant4             --------------------------
	.section	.nv.constant4,"a",@progbits
	.align	8
	.align		8
.nv.constant4:
        /*0000*/ 	.dword	__assertfail
	.align		8
        /*0008*/ 	.dword	__unnamed_1
	.align		8
        /*0010*/ 	.dword	__unnamed_2
	.align		8
        /*0018*/ 	.dword	_ZN40_INTERNAL_e730d489_4_k_cu_ede37ee4_169234cuda3std3__45__cpo5beginE
	.align		8
        /*0020*/ 	.dword	_ZN40_INTERNAL_e730d489_4_k_cu_ede37ee4_169234cuda3std3__45__cpo3endE
	.align		8
        /*0028*/ 	.dword	_ZN40_INTERNAL_e730d489_4_k_cu_ede37ee4_169234cuda3std3__45__cpo6cbeginE
	.align		8
        /*0030*/ 	.dword	_ZN40_INTERNAL_e730d489_4_k_cu_ede37ee4_169234cuda3std3__45__cpo4cendE
	.align		8
        /*0038*/ 	.dword	_ZN40_INTERNAL_e730d489_4_k_cu_ede37ee4_169234cuda3std3__442_GLOBAL__N__e730d489_4_k_cu_ede37ee4_169236ignoreE
	.align		8
        /*0040*/ 	.dword	_ZN40_INTERNAL_e730d489_4_k_cu_ede37ee4_169234cuda3std3__419piecewise_constructE
	.align		8
        /*0048*/ 	.dword	_ZN40_INTERNAL_e730d489_4_k_cu_ede37ee4_169234cuda3std3__48in_placeE
	.align		8
        /*0050*/ 	.dword	_ZN40_INTERNAL_e730d489_4_k_cu_ede37ee4_169234cuda3std6ranges3__45__cpo4swapE
	.align		8
        /*0058*/ 	.dword	_ZN40_INTERNAL_e730d489_4_k_cu_ede37ee4_169234cuda3std6ranges3__45__cpo9iter_moveE
	.align		8
        /*0060*/ 	.dword	_ZN40_INTERNAL_e730d489_4_k_cu_ede37ee4_169234cute7productE
	.align		8
        /*0068*/ 	.dword	_ZN40_INTERNAL_e730d489_4_k_cu_ede37ee4_169234cute1_E
	.align		8
        /*0070*/ 	.dword	$str$25
	.align		8
        /*0078*/ 	.dword	$str$26
	.align		8
        /*0080*/ 	.dword	$str$27
	.align		8
        /*0088*/ 	.dword	$str$28


//--------------------- .text._ZN7cutlass13device_kernelINS_4gemm6kernel13GemmUniversalIN4cute5tupleIJiiiiEEENS1_10collective13CollectiveMmaINS1_35MainloopSm100TmaUmmaWarpSpecializedILi9ELi2ELi4ENS5_IJNS4_1CILi2EEENSA_ILi1EEESC_EEEEENS5_IJNSA_ILi64EEENSA_ILi256EEENSA_ILi32EEEEEENS_10bfloat16_tENS5_IJlSC_lEEESJ_SK_NS4_8TiledMMAINS4_8MMA_AtomIJNS4_20SM100_MMA_F16BF16_SSISJ_SJ_fLi64ELi256ELNS4_4UMMA5MajorE0ELSP_0ELNSO_7ScaleInE0ELSQ_0EEEEEENS4_6LayoutINS5_IJSC_SC_SC_EEENS5_IJNSA_ILi0EEESV_SV_EEEEENS5_IJNS4_10UnderscoreESY_SY_EEEEENS4_13SM90_TMA_LOADENS4_14ComposedLayoutINS4_7SwizzleILi2ELi4ELi3EEENS4_18smem_ptr_flag_bitsILi16EEENST_INS5_IJNSA_ILi8EEESH_EEENS5_IJSH_SC_EEEEEEEvNS4_8identityENS4_23SM90_TMA_LOAD_MULTICASTES1B_vS1C_EENS_8epilogue10collective18CollectiveEpilogueINS1F_23Sm100TmaWarpSpecializedILi4ELi2ELi32ELb1ELb0EEEJSI_NS5_IJNST_ISF_SC_EES1K_EEESJ_SK_SJ_SK_NS1F_6fusion15FusionCallbacksIS1J_NS1M_17LinearCombinationISJ_fSJ_fLNS_15FloatRoundStyleE2EEESI_S1L_JEEENS4_5SM1004TMEM4LOAD26SM100_TMEM_LOAD_16dp256b8xES11_NS12_INS13_ILi3ELi4ELi3EEES16_NST_INS5_IJS17_SF_EEENS5_IJSF_SC_EEEEEEENS4_17SM75_U32x4_LDSM_NENS4_14SM90_TMA_STOREES20_NS4_17SM90_U32x4_STSM_NENS4_39AutoVectorizingCopyWithAssumedAlignmentILi128EEEEEEvvEEEEvNT_6ParamsE --------------------------
	.section	.text._ZN7cutlass13device_kernelINS_4gemm6kernel13GemmUniversalIN4cute5tupleIJiiiiEEENS1_10collective13CollectiveMmaINS1_35MainloopSm100TmaUmmaWarpSpecializedILi9ELi2ELi4ENS5_IJNS4_1CILi2EEENSA_ILi1EEESC_EEEEENS5_IJNSA_ILi64EEENSA_ILi256EEENSA_ILi32EEEEEENS_10bfloat16_tENS5_IJlSC_lEEESJ_SK_NS4_8TiledMMAINS4_8MMA_AtomIJNS4_20SM100_MMA_F16BF16_SSISJ_SJ_fLi64ELi256ELNS4_4UMMA5MajorE0ELSP_0ELNSO_7ScaleInE0ELSQ_0EEEEEENS4_6LayoutINS5_IJSC_SC_SC_EEENS5_IJNSA_ILi0EEESV_SV_EEEEENS5_IJNS4_10UnderscoreESY_SY_EEEEENS4_13SM90_TMA_LOADENS4_14ComposedLayoutINS4_7SwizzleILi2ELi4ELi3EEENS4_18smem_ptr_flag_bitsILi16EEENST_INS5_IJNSA_ILi8EEESH_EEENS5_IJSH_SC_EEEEEEEvNS4_8identityENS4_23SM90_TMA_LOAD_MULTICASTES1B_vS1C_EENS_8epilogue10collective18CollectiveEpilogueINS1F_23Sm100TmaWarpSpecializedILi4ELi2ELi32ELb1ELb0EEEJSI_NS5_IJNST_ISF_SC_EES1K_EEESJ_SK_SJ_SK_NS1F_6fusion15FusionCallbacksIS1J_NS1M_17LinearCombinationISJ_fSJ_fLNS_15FloatRoundStyleE2EEESI_S1L_JEEENS4_5SM1004TMEM4LOAD26SM100_TMEM_LOAD_16dp256b8xES11_NS12_INS13_ILi3ELi4ELi3EEES16_NST_INS5_IJS17_SF_EEENS5_IJSF_SC_EEEEEEENS4_17SM75_U32x4_LDSM_NENS4_14SM90_TMA_STOREES20_NS4_17SM90_U32x4_STSM_NENS4_39AutoVectorizingCopyWithAssumedAlignmentILi128EEEEEEvvEEEEvNT_6ParamsE,"ax",@progbits
	.align	128
.text._ZN7cutlass13device_kernelINS_4gemm6kernel13GemmUniversalIN4cute5tupleIJiiiiEEENS1_10collective13CollectiveMmaINS1_35MainloopSm100TmaUmmaWarpSpecializedILi9ELi2ELi4ENS5_IJNS4_1CILi2EEENSA_ILi1EEESC_EEEEENS5_IJNSA_ILi64EEENSA_ILi256EEENSA_ILi32EEEEEENS_10bfloat16_tENS5_IJlSC_lEEESJ_SK_NS4_8TiledMMAINS4_8MMA_AtomIJNS4_20SM100_MMA_F16BF16_SSISJ_SJ_fLi64ELi256ELNS4_4UMMA5MajorE0ELSP_0ELNSO_7ScaleInE0ELSQ_0EEEEEENS4_6LayoutINS5_IJSC_SC_SC_EEENS5_IJNSA_ILi0EEESV_SV_EEEEENS5_IJNS4_10UnderscoreESY_SY_EEEEENS4_13SM90_TMA_LOADENS4_14ComposedLayoutINS4_7SwizzleILi2ELi4ELi3EEENS4_18smem_ptr_flag_bitsILi16EEENST_INS5_IJNSA_ILi8EEESH_EEENS5_IJSH_SC_EEEEEEEvNS4_8identityENS4_23SM90_TMA_LOAD_MULTICASTES1B_vS1C_EENS_8epilogue10collective18CollectiveEpilogueINS1F_23Sm100TmaWarpSpecializedILi4ELi2ELi32ELb1ELb0EEEJSI_NS5_IJNST_ISF_SC_EES1K_EEESJ_SK_SJ_SK_NS1F_6fusion15FusionCallbacksIS1J_NS1M_17LinearCombinationISJ_fSJ_fLNS_15FloatRoundStyleE2EEESI_S1L_JEEENS4_5SM1004TMEM4LOAD26SM100_TMEM_LOAD_16dp256b8xES11_NS12_INS13_ILi3ELi4ELi3EEES16_NST_INS5_IJS17_SF_EEENS5_IJSF_SC_EEEEEEENS4_17SM75_U32x4_LDSM_NENS4_14SM90_TMA_STOREES20_NS4_17SM90_U32x4_STSM_NENS4_39AutoVectorizingCopyWithAssumedAlignmentILi128EEEEEEvvEEEEvNT_6ParamsE:
        .type           _ZN7cutlass13device_kernelINS_4gemm6kernel13GemmUniversalIN4cute5tupleIJiiiiEEENS1_10collective13CollectiveMmaINS1_35MainloopSm100TmaUmmaWarpSpecializedILi9ELi2ELi4ENS5_IJNS4_1CILi2EEENSA_ILi1EEESC_EEEEENS5_IJNSA_ILi64EEENSA_ILi256EEENSA_ILi32EEEEEENS_10bfloat16_tENS5_IJlSC_lEEESJ_SK_NS4_8TiledMMAINS4_8MMA_AtomIJNS4_20SM100_MMA_F16BF16_SSISJ_SJ_fLi64ELi256ELNS4_4UMMA5MajorE0ELSP_0ELNSO_7ScaleInE0ELSQ_0EEEEEENS4_6LayoutINS5_IJSC_SC_SC_EEENS5_IJNSA_ILi0EEESV_SV_EEEEENS5_IJNS4_10UnderscoreESY_SY_EEEEENS4_13SM90_TMA_LOADENS4_14ComposedLayoutINS4_7SwizzleILi2ELi4ELi3EEENS4_18smem_ptr_flag_bitsILi16EEENST_INS5_IJNSA_ILi8EEESH_EEENS5_IJSH_SC_EEEEEEEvNS4_8identityENS4_23SM90_TMA_LOAD_MULTICASTES1B_vS1C_EENS_8epilogue10collective18CollectiveEpilogueINS1F_23Sm100TmaWarpSpecializedILi4ELi2ELi32ELb1ELb0EEEJSI_NS5_IJNST_ISF_SC_EES1K_EEESJ_SK_SJ_SK_NS1F_6fusion15FusionCallbacksIS1J_NS1M_17LinearCombinationISJ_fSJ_fLNS_15FloatRoundStyleE2EEESI_S1L_JEEENS4_5SM1004TMEM4LOAD26SM100_TMEM_LOAD_16dp256b8xES11_NS12_INS13_ILi3ELi4ELi3EEES16_NST_INS5_IJS17_SF_EEENS5_IJSF_SC_EEEEEEENS4_17SM75_U32x4_LDSM_NENS4_14SM90_TMA_STOREES20_NS4_17SM90_U32x4_STSM_NENS4_39AutoVectorizingCopyWithAssumedAlignmentILi128EEEEEEvvEEEEvNT_6ParamsE,@function
        .size           _ZN7cutlass13device_kernelINS_4gemm6kernel13GemmUniversalIN4cute5tupleIJiiiiEEENS1_10collective13CollectiveMmaINS1_35MainloopSm100TmaUmmaWarpSpecializedILi9ELi2ELi4ENS5_IJNS4_1CILi2EEENSA_ILi1EEESC_EEEEENS5_IJNSA_ILi64EEENSA_ILi256EEENSA_ILi32EEEEEENS_10bfloat16_tENS5_IJlSC_lEEESJ_SK_NS4_8TiledMMAINS4_8MMA_AtomIJNS4_20SM100_MMA_F16BF16_SSISJ_SJ_fLi64ELi256ELNS4_4UMMA5MajorE0ELSP_0ELNSO_7ScaleInE0ELSQ_0EEEEEENS4_6LayoutINS5_IJSC_SC_SC_EEENS5_IJNSA_ILi0EEESV_SV_EEEEENS5_IJNS4_10UnderscoreESY_SY_EEEEENS4_13SM90_TMA_LOADENS4_14ComposedLayoutINS4_7SwizzleILi2ELi4ELi3EEENS4_18smem_ptr_flag_bitsILi16EEENST_INS5_IJNSA_ILi8EEESH_EEENS5_IJSH_SC_EEEEEEEvNS4_8identityENS4_23SM90_TMA_LOAD_MULTICASTES1B_vS1C_EENS_8epilogue10collective18CollectiveEpilogueINS1F_23Sm100TmaWarpSpecializedILi4ELi2ELi32ELb1ELb0EEEJSI_NS5_IJNST_ISF_SC_EES1K_EEESJ_SK_SJ_SK_NS1F_6fusion15FusionCallbacksIS1J_NS1M_17LinearCombinationISJ_fSJ_fLNS_15FloatRoundStyleE2EEESI_S1L_JEEENS4_5SM1004TMEM4LOAD26SM100_TMEM_LOAD_16dp256b8xES11_NS12_INS13_ILi3ELi4ELi3EEES16_NST_INS5_IJS17_SF_EEENS5_IJSF_SC_EEEEEEENS4_17SM75_U32x4_LDSM_NENS4_14SM90_TMA_STOREES20_NS4_17SM90_U32x4_STSM_NENS4_39AutoVectorizingCopyWithAssumedAlignmentILi128EEEEEEvvEEEEvNT_6ParamsE,(.L_x_199 - _ZN7cutlass13device_kernelINS_4gemm6kernel13GemmUniversalIN4cute5tupleIJiiiiEEENS1_10collective13CollectiveMmaINS1_35MainloopSm100TmaUmmaWarpSpecializedILi9ELi2ELi4ENS5_IJNS4_1CILi2EEENSA_ILi1EEESC_EEEEENS5_IJNSA_ILi64EEENSA_ILi256EEENSA_ILi32EEEEEENS_10bfloat16_tENS5_IJlSC_lEEESJ_SK_NS4_8TiledMMAINS4_8MMA_AtomIJNS4_20SM100_MMA_F16BF16_SSISJ_SJ_fLi64ELi256ELNS4_4UMMA5MajorE0ELSP_0ELNSO_7ScaleInE0ELSQ_0EEEEEENS4_6LayoutINS5_IJSC_SC_SC_EEENS5_IJNSA_ILi0EEESV_SV_EEEEENS5_IJNS4_10UnderscoreESY_SY_EEEEENS4_13SM90_TMA_LOADENS4_14ComposedLayoutINS4_7SwizzleILi2ELi4ELi3EEENS4_18smem_ptr_flag_bitsILi16EEENST_INS5_IJNSA_ILi8EEESH_EEENS5_IJSH_SC_EEEEEEEvNS4_8identityENS4_23SM90_TMA_LOAD_MULTICASTES1B_vS1C_EENS_8epilogue10collective18CollectiveEpilogueINS1F_23Sm100TmaWarpSpecializedILi4ELi2ELi32ELb1ELb0EEEJSI_NS5_IJNST_ISF_SC_EES1K_EEESJ_SK_SJ_SK_NS1F_6fusion15FusionCallbacksIS1J_NS1M_17LinearCombinationISJ_fSJ_fLNS_15FloatRoundStyleE2EEESI_S1L_JEEENS4_5SM1004TMEM4LOAD26SM100_TMEM_LOAD_16dp256b8xES11_NS12_INS13_ILi3ELi4ELi3EEES16_NST_INS5_IJS17_SF_EEENS5_IJSF_SC_EEEEEEENS4_17SM75_U32x4_LDSM_NENS4_14SM90_TMA_STOREES20_NS4_17SM90_U32x4_STSM_NENS4_39AutoVectorizingCopyWithAssumedAlignmentILi128EEEEEEvvEEEEvNT_6ParamsE)
        .other          _ZN7cutlass13device_kernelINS_4gemm6kernel13GemmUniversalIN4cute5tupleIJiiiiEEENS1_10collective13CollectiveMmaINS1_35MainloopSm100TmaUmmaWarpSpecializedILi9ELi2ELi4ENS5_IJNS4_1CILi2EEENSA_ILi1EEESC_EEEEENS5_IJNSA_ILi64EEENSA_ILi256EEENSA_ILi32EEEEEENS_10bfloat16_tENS5_IJlSC_lEEESJ_SK_NS4_8TiledMMAINS4_8MMA_AtomIJNS4_20SM100_MMA_F16BF16_SSISJ_SJ_fLi64ELi256ELNS4_4UMMA5MajorE0ELSP_0ELNSO_7ScaleInE0ELSQ_0EEEEEENS4_6LayoutINS5_IJSC_SC_SC_EEENS5_IJNSA_ILi0EEESV_SV_EEEEENS5_IJNS4_10UnderscoreESY_SY_EEEEENS4_13SM90_TMA_LOADENS4_14ComposedLayoutINS4_7SwizzleILi2ELi4ELi3EEENS4_18smem_ptr_flag_bitsILi16EEENST_INS5_IJNSA_ILi8EEESH_EEENS5_IJSH_SC_EEEEEEEvNS4_8identityENS4_23SM90_TMA_LOAD_MULTICASTES1B_vS1C_EENS_8epilogue10collective18CollectiveEpilogueINS1F_23Sm100TmaWarpSpecializedILi4ELi2ELi32ELb1ELb0EEEJSI_NS5_IJNST_ISF_SC_EES1K_EEESJ_SK_SJ_SK_NS1F_6fusion15FusionCallbacksIS1J_NS1M_17LinearCombinationISJ_fSJ_fLNS_15FloatRoundStyleE2EEESI_S1L_JEEENS4_5SM1004TMEM4LOAD26SM100_TMEM_LOAD_16dp256b8xES11_NS12_INS13_ILi3ELi4ELi3EEES16_NST_INS5_IJS17_SF_EEENS5_IJSF_SC_EEEEEEENS4_17SM75_U32x4_LDSM_NENS4_14SM90_TMA_STOREES20_NS4_17SM90_U32x4_STSM_NENS4_39AutoVectorizingCopyWithAssumedAlignmentILi128EEEEEEvvEEEEvNT_6ParamsE,@"STO_CUDA_ENTRY STV_DEFAULT"
_ZN7cutlass13device_kernelINS_4gemm6kernel13GemmUniversalIN4cute5tupleIJiiiiEEENS1_10collective13CollectiveMmaINS1_35MainloopSm100TmaUmmaWarpSpecializedILi9ELi2ELi4ENS5_IJNS4_1CILi2EEENSA_ILi1EEESC_EEEEENS5_IJNSA_ILi64EEENSA_ILi256EEENSA_ILi32EEEEEENS_10bfloat16_tENS5_IJlSC_lEEESJ_SK_NS4_8TiledMMAINS4_8MMA_AtomIJNS4_20SM100_MMA_F16BF16_SSISJ_SJ_fLi64ELi256ELNS4_4UMMA5MajorE0ELSP_0ELNSO_7ScaleInE0ELSQ_0EEEEEENS4_6LayoutINS5_IJSC_SC_SC_EEENS5_IJNSA_ILi0EEESV_SV_EEEEENS5_IJNS4_10UnderscoreESY_SY_EEEEENS4_13SM90_TMA_LOADENS4_14ComposedLayoutINS4_7SwizzleILi2ELi4ELi3EEENS4_18smem_ptr_flag_bitsILi16EEENST_INS5_IJNSA_ILi8EEESH_EEENS5_IJSH_SC_EEEEEEEvNS4_8identityENS4_23SM90_TMA_LOAD_MULTICASTES1B_vS1C_EENS_8epilogue10collective18CollectiveEpilogueINS1F_23Sm100TmaWarpSpecializedILi4ELi2ELi32ELb1ELb0EEEJSI_NS5_IJNST_ISF_SC_EES1K_EEESJ_SK_SJ_SK_NS1F_6fusion15FusionCallbacksIS1J_NS1M_17LinearCombinationISJ_fSJ_fLNS_15FloatRoundStyleE2EEESI_S1L_JEEENS4_5SM1004TMEM4LOAD26SM100_TMEM_LOAD_16dp256b8xES11_NS12_INS13_ILi3ELi4ELi3EEES16_NST_INS5_IJS17_SF_EEENS5_IJSF_SC_EEEEEEENS4_17SM75_U32x4_LDSM_NENS4_14SM90_TMA_STOREES20_NS4_17SM90_U32x4_STSM_NENS4_39AutoVectorizingCopyWithAssumedAlignmentILi128EEEEEEvvEEEEvNT_6ParamsE:
[----:B------:R-:W1:Y:S01]  /*0000*/  LDC R1, c[0x0][0x37c] ;  /* 0x0000df00ff017b82 */ /* 0x000e620000000800 */
[----:B------:R-:W2:Y:S01]  /*0010*/  S2R R94, SR_TID.X ;  /* 0x00000000005e7919 */ /* 0x000ea20000002100 */
[----:B------:R-:W3:Y:S01]  /*0020*/  LDCU.64 UR8, c[0x0][0x890] ;  /* 0x00011200ff0877ac */ /* 0x000ee20008000a00 */
[----:B------:R-:W-:Y:S02]  /*0030*/  PRMT R81, RZ, 0x7610, R81 ;  /* 0x00007610ff517816 */ /* 0x000fe40000000051 */
[----:B------:R-:W-:Y:S01]  /*0040*/  ELECT P3, URZ, PT ;  /* 0x0000000000ff782f */ /* 0x000fe20003860000 */
[----:B---3--:R-:W-:-:S04]  /*0050*/  UISETP.NE.U32.AND UP0, UPT, UR8, URZ, UPT ;  /* 0x000000ff0800728c */ /* 0x008fc8000bf05070 */
[----:B------:R-:W-:Y:S01]  /*0060*/  UISETP.NE.AND.EX UP0, UPT, UR9, URZ, UPT, UP0 ;  /* 0x000000ff0900728c */ /* 0x000fe2000bf05300 */
[----:B--2---:R-:W-:-:S05]  /*0070*/  SHF.R.U32.HI R82, RZ, 0x5, R94 ;  /* 0x00000005ff527819 */ /* 0x004fca000001165e */
[----:B------:R-:W2:Y:S02]  /*0080*/  SHFL.IDX PT, R0, R82, RZ, 0x1f ;  /* 0x00001fff52007589 */ /* 0x000ea400000e0000 */
[----:B--2---:R-:W-:Y:S01]  /*0090*/  R2UR UR18, R0 ;  /* 0x00000000001272ca */ /* 0x004fe200000e0000 */
[----:B-1----:R-:W-:-:S14]  /*00a0*/  BRA.U UP0, `(.L_x_0) ;  /* 0x0000000100307547 */ /* 0x002fdc000b800000 */
[----:B------:R-:W1:Y:S02]  /*00b0*/  LDCU.64 UR4, c[0x0][0x888] ;  /* 0x00011100ff0477ac */ /* 0x000e640008000a00 */
[----:B-1----:R-:W-:-:S04]  /*00c0*/  UISETP.NE.U32.AND UP0, UPT, UR4, URZ, UPT ;  /* 0x000000ff0400728c */ /* 0x002fc8000bf05070 */
[----:B------:R-:W-:-:S09]  /*00d0*/  UISETP.NE.AND.EX UP0, UPT, UR5, URZ, UPT, UP0 ;  /* 0x000000ff0500728c */ /* 0x000fd2000bf05300 */
[----:B------:R-:W-:Y:S05]  /*00e0*/  BRA.U !UP0, `(.L_x_1) ;  /* 0x0000000108147547 */ /* 0x000fea000b800000 */
[----:B------:R-:W1:Y:S01]  /*00f0*/  LDC.64 R2, c[0x0][0x888] ;  /* 0x00022200ff027b82 */ /* 0x000e620000000a00 */
[----:B------:R-:W1:Y:S02]  /*0100*/  LDCU.64 UR4, c[0x0][0x358] ;  /* 0x00006b00ff0477ac */ /* 0x000e640008000a00 */
[----:B-1----:R1:W5:Y:S01]  /*0110*/  LDG.E R41, desc[UR4][R2.64] ;  /* 0x0000000402297981 */ /* 0x002362000c1e1900 */
[----:B------:R-:W-:Y:S01]  /*0120*/  HFMA2 R81, -RZ, RZ, 0, 5.9604644775390625e-08 ;  /* 0x00000001ff517431 */ /* 0x000fe200000001ff */
[----:B------:R-:W-:Y:S05]  /*0130*/  BRA `(.L_x_0) ;  /* 0x00000000000c7947 */ /* 0x000fea0003800000 */
.L_x_1:
[----:B------:R-:W1:Y:S01]  /*0140*/  LDCU UR4, c[0x0][0x880] ;  /* 0x00011000ff0477ac */ /* 0x000e620008000800 */
[----:B------:R-:W-:Y:S01]  /*0150*/  HFMA2 R81, -RZ, RZ, 0, 5.9604644775390625e-08 ;  /* 0x00000001ff517431 */ /* 0x000fe200000001ff */
[----:B-1----:R-:W-:-:S07]  /*0160*/  MOV R41, UR4 ;  /* 0x0000000400297c02 */ /* 0x002fce0008000f00 */
.L_x_0:
[----:B------:R-:W2:Y:S02]  /*0170*/  LDCU.64 UR4, c[0x0][0x8b0] ;  /* 0x00011600ff0477ac */ /* 0x000ea40008000a00 */
[----:B--2---:R-:W-:-:S04]  /*0180*/  UISETP.NE.U32.AND UP0, UPT, UR4, URZ, UPT ;  /* 0x000000ff0400728c */ /* 0x004fc8000bf05070 */
[----:B------:R-:W-:-:S09]  /*0190*/  UISETP.NE.AND.EX UP0, UPT, UR5, URZ, UPT, UP0 ;  /* 0x000000ff0500728c */ /* 0x000fd2000bf05300 */
[----:B------:R-:W-:Y:S05]  /*01a0*/  BRA.U UP0, `(.L_x_2) ;  /* 0x0000000100287547 */ /* 0x000fea000b800000 */
[----:B------:R-:W2:Y:S02]  /*01b0*/  LDCU.64 UR4, c[0x0][0x8a8] ;  /* 0x00011500ff0477ac */ /* 0x000ea40008000a00 */
[----:B--2---:R-:W-:-:S04]  /*01c0*/  UISETP.NE.U32.AND UP0, UPT, UR4, URZ, UPT ;  /* 0x000000ff0400728c */ /* 0x004fc8000bf05070 */
[----:B------:R-:W-:-:S09]  /*01d0*/  UISETP.NE.AND.EX UP0, UPT, UR5, URZ, UPT, UP0 ;  /* 0x000000ff0500728c */ /* 0x000fd2000bf05300 */
[----:B------:R-:W-:Y:S05]  /*01e0*/  BRA.U !UP0, `(.L_x_3) ;  /* 0x0000000108107547 */ /* 0x000fea000b800000 */
[----:B------:R-:W2:Y:S01]  /*01f0*/  LDC.64 R38, c[0x0][0x8a8] ;  /* 0x00022a00ff267b82 */ /* 0x000ea20000000a00 */
[----:B------:R-:W2:Y:S02]  /*0200*/  LDCU.64 UR4, c[0x0][0x358] ;  /* 0x00006b00ff0477ac */ /* 0x000ea40008000a00 */
[----:B--2---:R2:W5:Y:S01]  /*0210*/  LDG.E R38, desc[UR4][R38.64] ;  /* 0x0000000426267981 */ /* 0x004562000c1e1900 */
[----:B------:R-:W-:Y:S05]  /*0220*/  BRA `(.L_x_2) ;  /* 0x0000000000087947 */ /* 0x000fea0003800000 */
.L_x_3:
[----:B------:R-:W2:Y:S02]  /*0230*/  LDCU UR4, c[0x0][0x8a0] ;  /* 0x00011400ff0477ac */ /* 0x000ea40008000800 */
[----:B--2---:R-:W-:Y:S02]  /*0240*/  MOV R38, UR4 ;  /* 0x0000000400267c02 */ /* 0x004fe40008000f00 */
.L_x_2:
[----:B------:R-:W-:Y:S01]  /*0250*/  IMAD.U32 R0, RZ, RZ, UR18 ;  /* 0x00000012ff007e24 */ /* 0x000fe2000f8e00ff */
[----:B------:R-:W-:Y:S04]  /*0260*/  BSSY.RECONVERGENT B0, `(.L_x_4) ;  /* 0x000000c000007945 */ /* 0x000fe80003800200 */
[C---:B------:R-:W-:Y:S02]  /*0270*/  ISETP.NE.OR P1, PT, R0.reuse, 0x1, !P3 ;  /* 0x000000010000780c */ /* 0x040fe40005f25670 */
[----:B------:R-:W-:-:S11]  /*0280*/  ISETP.NE.OR P0, PT, R0, 0x3, !P3 ;  /* 0x000000030000780c */ /* 0x000fd60005f05670 */
[----:B------:R-:W-:Y:S05]  /*0290*/  @P1 BRA `(.L_x_5) ;  /* 0x0000000000201947 */ /* 0x000fea0003800000 */
[----:B------:R-:W3:Y:S02]  /*02a0*/  LDCU.64 UR4, c[0x0][0x348] ;  /* 0x00006900ff0477ac */ /* 0x000ee40008000a00 */
[----:B---3--:R-:W-:Y:S02]  /*02b0*/  UIADD3 UR6, UP1, UPT, UR4, 0x80, URZ ;  /* 0x0000008004067890 */ /* 0x008fe4000ff3e0ff */
[----:B------:R-:W-:Y:S02]  /*02c0*/  UIADD3 UR4, UP0, UPT, UR4, 0x180, URZ ;  /* 0x0000018004047890 */ /* 0x000fe4000ff1e0ff */
[----:B------:R-:W-:Y:S02]  /*02d0*/  UIADD3.X UR7, UPT, UPT, URZ, UR5, URZ, UP1, !UPT ;  /* 0x00000005ff077290 */ /* 0x000fe40008ffe4ff */
[----:B------:R-:W-:-:S07]  /*02e0*/  UIADD3.X UR5, UPT, UPT, URZ, UR5, URZ, UP0, !UPT ;  /* 0x00000005ff057290 */ /* 0x000fce00087fe4ff */
[----:B------:R3:W-:Y:S02]  /*02f0*/  UTMACCTL.PF [UR6] ;  /* 0x00000000060079b9 */ /* 0x0007e40008040000 */
[----:B------:R3:W-:Y:S02]  /*0300*/  UTMACCTL.PF [UR4] ;  /* 0x00000000040079b9 */ /* 0x0007e40008040000 */
[----:B---3--:R-:W-:Y:S01]  /*0310*/  NOP ;  /* 0x0000000000007918 */ /* 0x008fe20000000000 */
.L_x_5:
[----:B------:R-:W-:Y:S05]  /*0320*/  BSYNC.RECONVERGENT B0 ;  /* 0x0000000000007941 */ /* 0x000fea0003800200 */
.L_x_4:
[----:B------:R-:W-:Y:S04]  /*0330*/  BSSY.RECONVERGENT B0, `(.L_x_6) ;  /* 0x000000a000007945 */ /* 0x000fe80003800200 */
        /* <DEDUP_REMOVED lines=9> */
.L_x_7:
[----:B------:R-:W-:Y:S05]  /*03d0*/  BSYNC.RECONVERGENT B0 ;  /* 0x0000000000007941 */ /* 0x000fea0003800200 */
.L_x_6:
[----:B------:R-:W3:Y:S01]  /*03e0*/  LDCU.64 UR4, c[0x0][0x888] ;  /* 0x00011100ff0477ac */ /* 0x000ee20008000a00 */
[----:B------:R-:W-:Y:S02]  /*03f0*/  UISETP.EQ.U32.AND UP2, UPT, UR8, URZ, UPT ;  /* 0x000000ff0800728c */ /* 0x000fe4000bf42070 */
[----:B------:R-:W-:Y:S02]  /*0400*/  UPLOP3.LUT UP3, UPT, UPT, UPT, UPT, 0x80, 0x8 ;  /* 0x000000000008789c */ /* 0x000fe40003f6f070 */
[----:B---3--:R-:W-:-:S04]  /*0410*/  UISETP.NE.U32.AND UP0, UPT, UR4, URZ, UPT ;  /* 0x000000ff0400728c */ /* 0x008fc8000bf05070 */
[----:B------:R-:W-:-:S04]  /*0420*/  UISETP.NE.AND.EX UP1, UPT, UR5, URZ, UPT, UP0 ;  /* 0x000000ff0500728c */ /* 0x000fc8000bf25300 */
[----:B------:R-:W-:-:S04]  /*0430*/  UISETP.EQ.OR.EX UP4, UPT, UR9, URZ, !UP1, UP2 ;  /* 0x000000ff0900728c */ /* 0x000fc8000cf82720 */
[----:B------:R-:W-:-:S06]  /*0440*/  UP2UR UR4, UPR, URZ, 0x10 ;  /* 0x00000010ff047883 */ /* 0x000fcc0008000000 */
[----:B------:R-:W-:Y:S01]  /*0450*/  MOV R85, UR4 ;  /* 0x0000000400557c02 */ /* 0x000fe20008000f00 */
[----:B------:R-:W-:Y:S06]  /*0460*/  BRA.U !UP4, `(.L_x_8) ;  /* 0x000000010c207547 */ /* 0x000fec000b800000 */
[----:B------:R-:W-:Y:S01]  /*0470*/  UISETP.NE.U32.AND UP2, UPT, UR8, URZ, UPT ;  /* 0x000000ff0800728c */ /* 0x000fe2000bf45070 */
[----:B-----5:R-:W-:Y:S01]  /*0480*/  FSETP.NEU.AND P0, PT, R41, RZ, PT ;  /* 0x000000ff2900720b */ /* 0x020fe20003f0d000 */
[----:B------:R-:W-:Y:S02]  /*0490*/  USEL UR4, URZ, 0xffffffff, UP1 ;  /* 0xffffffffff047887 */ /* 0x000fe40008800000 */
[----:B------:R-:W-:-:S10]  /*04a0*/  UISETP.NE.AND.EX UP2, UPT, UR9, URZ, UPT, UP2 ;  /* 0x000000ff0900728c */ /* 0x000fd4000bf45320 */
[----:B------:R-:W-:Y:S01]  /*04b0*/  VOTEU.ANY UP0, P0 ;  /* 0x0000000000ff7886 */ /* 0x000fe20000000100 */
[----:B------:R-:W-:-:S04]  /*04c0*/  @!UP2 USEL UR4, URZ, 0xffffffff, UP0 ;  /* 0xffffffffff04a887 */ /* 0x000fc80008000000 */
[----:B------:R-:W-:-:S04]  /*04d0*/  ULOP3.LUT UR4, UR4, 0x1, URZ, 0xc0, !UPT ;  /* 0x0000000104047892 */ /* 0x000fc8000f8ec0ff */
[----:B------:R-:W-:-:S11]  /*04e0*/  UISETP.NE.U32.AND UP3, UPT, UR4, 0x1, UPT ;  /* 0x000000010400788c */ /* 0x000fd6000bf65070 */
.L_x_8:
[----:B-1----:R-:W1:Y:S02]  /*04f0*/  SHFL.IDX PT, R2, R82, RZ, 0x1f ;  /* 0x00001fff52027589 */ /* 0x002e6400000e0000 */
[----:B-1----:R-:W-:-:S13]  /*0500*/  ISETP.NE.AND P0, PT, R2, RZ, PT ;  /* 0x000000ff0200720c */ /* 0x002fda0003f05270 */
[----:B------:R-:W-:Y:S05]  /*0510*/  @P0 BRA `(.L_x_9) ;  /* 0x00000000008c0947 */ /* 0x000fea0003800000 */
[----:B------:R-:W-:Y:S01]  /*0520*/  ELECT P0, URZ, PT ;  /* 0x0000000000ff782f */ /* 0x000fe20003800000 */
[----:B------:R-:W-:-:S12]  /*0530*/  BSSY.RECONVERGENT B0, `(.L_x_9) ;  /* 0x0000021000007945 */ /* 0x000fd80003800200 */
[----:B------:R-:W-:Y:S05]  /*0540*/  @!P0 BRA `(.L_x_10) ;  /* 0x00000000007c8947 */ /* 0x000fea0003800000 */
[----:B------:R-:W1:Y:S01]  /*0550*/  S2UR UR4, SR_CgaCtaId ;  /* 0x00000000000479c3 */ /* 0x000e620000008800 */
[----:B------:R-:W-:Y:S01]  /*0560*/  UMOV UR5, 0x400 ;  /* 0x0000040000057882 */ /* 0x000fe20000000000 */
[----:B------:R-:W-:Y:S01]  /*0570*/  UMOV UR8, 0x1 ;  /* 0x0000000100087882 */ /* 0x000fe20000000000 */
[----:B------:R-:W-:Y:S01]  /*0580*/  UMOV UR6, 0x2 ;  /* 0x0000000200067882 */ /* 0x000fe20000000000 */
[----:B------:R-:W-:-:S04]  /*0590*/  UIADD3 UR8, UPT, UPT, -UR8, 0x100000, URZ ;  /* 0x0010000008087890 */ /* 0x000fc8000fffe1ff */
[----:B------:R-:W-:Y:S02]  /*05a0*/  USHF.L.U32 UR9, UR8, 0xb, URZ ;  /* 0x0000000b08097899 */ /* 0x000fe400080006ff */
[----:B------:R-:W-:Y:S02]  /*05b0*/  USHF.L.U32 UR8, UR8, 0x1, URZ ;  /* 0x0000000108087899 */ /* 0x000fe400080006ff */
[----:B------:R-:W-:-:S04]  /*05c0*/  UIADD3 UR6, UPT, UPT, -UR6, 0x100000, URZ ;  /* 0x0010000006067890 */ /* 0x000fc8000fffe1ff */
[----:B------:R-:W-:Y:S02]  /*05d0*/  USHF.L.U32 UR7, UR6, 0xb, URZ ;  /* 0x0000000b06077899 */ /* 0x000fe400080006ff */
[----:B------:R-:W-:Y:S02]  /*05e0*/  USHF.L.U32 UR6, UR6, 0x1, URZ ;  /* 0x0000000106067899 */ /* 0x000fe400080006ff */
[----:B-1----:R-:W-:Y:S01]  /*05f0*/  ULEA UR4, UR4, UR5, 0x18 ;  /* 0x0000000504047291 */ /* 0x002fe2000f8ec0ff */
[----:B------:R-:W1:Y:S11]  /*0600*/  FENCE.VIEW.ASYNC.S ;  /* 0x00000000000073c6 */ /* 0x000e760000000000 */
[----:B-1----:R1:W3:Y:S01]  /*0610*/  SYNCS.EXCH.64 URZ, [UR4], UR8 ;  /* 0x0000000804ff75b2 */ /* 0x0022e20008000100 */
[----:B------:R1:W4:Y:S01]  /*0620*/  SYNCS.EXCH.64 URZ, [UR4+0x48], UR6 ;  /* 0x0000480604ff75b2 */ /* 0x0003220008000100 */
[----:B------:R1:W1:Y:S01]  /*0630*/  SYNCS.EXCH.64 URZ, [UR4+0x8], UR8 ;  /* 0x0000080804ff75b2 */ /* 0x0002620008000100 */
        /* <DEDUP_REMOVED lines=15> */
[----:B------:R-:W-:Y:S01]  /*0730*/  NOP ;  /* 0x0000000000007918 */ /* 0x000fe20000000000 */
.L_x_10:
[----:B-1----:R-:W-:Y:S05]  /*0740*/  BSYNC.RECONVERGENT B0 ;  /* 0x0000000000007941 */ /* 0x002fea0003800200 */
.L_x_9:
[----:B------:R-:W1:Y:S01]  /*0750*/  SHFL.IDX PT, R2, R82, RZ, 0x1f ;  /* 0x00001fff52027589 */ /* 0x000e6200000e0000 */
[----:B------:R-:W-:Y:S01]  /*0760*/  NOP ;  /* 0x0000000000007918 */ /* 0x000fe20000000000 */
[----:B-1----:R-:W-:-:S13]  /*0770*/  ISETP.NE.AND P0, PT, R2, 0x1, PT ;  /* 0x000000010200780c */ /* 0x002fda0003f05270 */
[----:B------:R-:W-:Y:S05]  /*0780*/  @P0 BRA `(.L_x_11) ;  /* 0x0000000000580947 */ /* 0x000fea0003800000 */
        /* <DEDUP_REMOVED lines=9> */
[----:B------:R-:W-:Y:S01]  /*0820*/  USHF.L.U32 UR6, UR6, 0x1, URZ ;  /* 0x0000000106067899 */ /* 0x000fe200080006ff */
[----:B------:R-:W-:Y:S01]  /*0830*/  ELECT P0, URZ, PT ;  /* 0x0000000000ff782f */ /* 0x000fe20003800000 */
[----:B-1----:R-:W-:Y:S01]  /*0840*/  ULEA UR4, UR4, UR5, 0x18 ;  /* 0x0000000504047291 */ /* 0x002fe2000f8ec0ff */
[----:B------:R-:W1:Y:S11]  /*0850*/  FENCE.VIEW.ASYNC.S ;  /* 0x00000000000073c6 */ /* 0x000e760000000000 */
[----:B-1----:R1:W1:Y:S01]  /*0860*/  SYNCS.EXCH.64 URZ, [UR4+0x90], UR8 ;  /* 0x0000900804ff75b2 */ /* 0x0022620008000100 */
        /* <DEDUP_REMOVED lines=8> */
.L_x_11:
[----:B------:R-:W2:Y:S01]  /*08f0*/  SHFL.IDX PT, R2, R82, RZ, 0x1f ;  /* 0x00001fff52027589 */ /* 0x000ea200000e0000 */
[----:B------:R-:W-:Y:S01]  /*0900*/  NOP ;  /* 0x0000000000007918 */ /* 0x000fe20000000000 */
[----:B--2---:R-:W-:-:S13]  /*0910*/  ISETP.NE.AND P0, PT, R2, 0x3, PT ;  /* 0x000000030200780c */ /* 0x004fda0003f05270 */
[----:B------:R-:W-:Y:S05]  /*0920*/  @P0 BRA `(.L_x_12) ;  /* 0x0000000000300947 */ /* 0x000fea0003800000 */
[----:B-1----:R-:W1:Y:S01]  /*0930*/  S2UR UR4, SR_CgaCtaId ;  /* 0x00000000000479c3 */ /* 0x002e620000008800 */
[----:B------:R-:W-:Y:S01]  /*0940*/  UMOV UR6, 0x400 ;  /* 0x0000040000067882 */ /* 0x000fe20000000000 */
[----:B------:R-:W-:Y:S01]  /*0950*/  UMOV UR5, 0x20 ;  /* 0x0000002000057882 */ /* 0x000fe20000000000 */
[----:B------:R-:W-:Y:S01]  /*0960*/  ELECT P0, URZ, PT ;  /* 0x0000000000ff782f */ /* 0x000fe20003800000 */
[----:B-1----:R-:W-:Y:S02]  /*0970*/  ULEA UR6, UR4, UR6, 0x18 ;  /* 0x0000000604067291 */ /* 0x002fe4000f8ec0ff */
[----:B------:R-:W-:-:S04]  /*0980*/  UIADD3 UR4, UPT, UPT, -UR5, 0x100000, URZ ;  /* 0x0010000005047890 */ /* 0x000fc8000fffe1ff */
[----:B------:R-:W-:Y:S02]  /*0990*/  USHF.L.U32 UR5, UR4, 0xb, URZ ;  /* 0x0000000b04057899 */ /* 0x000fe400080006ff */
[----:B------:R-:W-:Y:S01]  /*09a0*/  USHF.L.U32 UR4, UR4, 0x1, URZ ;  /* 0x0000000104047899 */ /* 0x000fe200080006ff */
[----:B------:R-:W1:Y:S11]  /*09b0*/  FENCE.VIEW.ASYNC.S ;  /* 0x00000000000073c6 */ /* 0x000e760000000000 */
[----:B-1----:R2:W1:Y:S01]  /*09c0*/  SYNCS.EXCH.64 URZ, [UR6+0xd0], UR4 ;  /* 0x0000d00406ff75b2 */ /* 0x0024620008000100 */
[----:B------:R2:W1:Y:S02]  /*09d0*/  SYNCS.EXCH.64 URZ, [UR6+0xd8], UR4 ;  /* 0x0000d80406ff75b2 */ /* 0x0004640008000100 */
[----:B--2---:R-:W-:Y:S01]  /*09e0*/  NOP ;  /* 0x0000000000007918 */ /* 0x004fe20000000000 */
.L_x_12:
[----:B------:R-:W2:Y:S01]  /*09f0*/  SHFL.IDX PT, R2, R82, RZ, 0x1f ;  /* 0x00001fff52027589 */ /* 0x000ea200000e0000 */
[----:B------:R-:W-:Y:S01]  /*0a00*/  NOP ;  /* 0x0000000000007918 */ /* 0x000fe20000000000 */
[----:B--2---:R-:W-:-:S13]  /*0a10*/  ISETP.NE.AND P0, PT, R2, 0x4, PT ;  /* 0x000000040200780c */ /* 0x004fda0003f05270 */
[----:B------:R-:W-:Y:S05]  /*0a20*/  @P0 BRA `(.L_x_13) ;  /* 0x00000000004c0947 */ /* 0x000fea0003800000 */
[----:B-1----:R-:W1:Y:S01]  /*0a30*/  S2UR UR6, SR_CgaCtaId ;  /* 0x00000000000679c3 */ /* 0x002e620000008800 */
[----:B------:R-:W-:Y:S01]  /*0a40*/  UMOV UR4, 0x1e0 ;  /* 0x000001e000047882 */ /* 0x000fe20000000000 */
[----:B------:R-:W-:Y:S01]  /*0a50*/  UMOV UR5, 0x400 ;  /* 0x0000040000057882 */ /* 0x000fe20000000000 */
[----:B------:R-:W-:Y:S01]  /*0a60*/  USEL UR4, UR4, 0x1a0, UP3 ;  /* 0x000001a004047887 */ /* 0x000fe20009800000 */
[----:B------:R-:W-:Y:S01]  /*0a70*/  UMOV UR8, 0x1 ;  /* 0x0000000100087882 */ /* 0x000fe20000000000 */
[----:B------:R-:W-:Y:S01]  /*0a80*/  ELECT P0, URZ, PT ;  /* 0x0000000000ff782f */ /* 0x000fe20003800000 */
[----:B------:R-:W-:-:S04]  /*0a90*/  UIADD3 UR8, UPT, UPT, -UR8, 0x100000, URZ ;  /* 0x0010000008087890 */ /* 0x000fc8000fffe1ff */
[----:B------:R-:W-:Y:S02]  /*0aa0*/  USHF.L.U32 UR9, UR8, 0xb, URZ ;  /* 0x0000000b08097899 */ /* 0x000fe400080006ff */
[----:B------:R-:W-:Y:S02]  /*0ab0*/  USHF.L.U32 UR8, UR8, 0x1, URZ ;  /* 0x0000000108087899 */ /* 0x000fe400080006ff */
[----:B-1----:R-:W-:Y:S02]  /*0ac0*/  ULEA UR6, UR6, UR5, 0x18 ;  /* 0x0000000506067291 */ /* 0x002fe4000f8ec0ff */
[----:B------:R-:W-:-:S04]  /*0ad0*/  UIADD3 UR4, UPT, UPT, -UR4, 0x100000, URZ ;  /* 0x0010000004047890 */ /* 0x000fc8000fffe1ff */
[----:B------:R-:W-:Y:S02]  /*0ae0*/  USHF.L.U32 UR5, UR4, 0xb, URZ ;  /* 0x0000000b04057899 */ /* 0x000fe400080006ff */
[----:B------:R-:W-:Y:S01]  /*0af0*/  USHF.L.U32 UR4, UR4, 0x1, URZ ;  /* 0x0000000104047899 */ /* 0x000fe200080006ff */
[----:B------:R-:W1:Y:S03]  /*0b00*/  FENCE.VIEW.ASYNC.S ;  /* 0x00000000000073c6 */ /* 0x000e660000000000 */
[----:B-1----:R2:W1:Y:S08]  /*0b10*/  SYNCS.EXCH.64 URZ, [UR6+0xe0], UR8 ;  /* 0x0000e00806ff75b2 */ /* 0x0024700008000100 */
[----:B------:R2:W1:Y:S01]  /*0b20*/  SYNCS.EXCH.64 URZ, [UR6+0xf0], UR4 ;  /* 0x0000f00406ff75b2 */ /* 0x0004620008000100 */
[----:B------:R2:W1:Y:S01]  /*0b30*/  SYNCS.EXCH.64 URZ, [UR6+0xe8], UR8 ;  /* 0x0000e80806ff75b2 */ /* 0x0004620008000100 */
[----:B------:R2:W1:Y:S02]  /*0b40*/  SYNCS.EXCH.64 URZ, [UR6+0xf8], UR4 ;  /* 0x0000f80406ff75b2 */ /* 0x0004640008000100 */
[----:B--2---:R-:W-:Y:S01]  /*0b50*/  NOP ;  /* 0x0000000000007918 */ /* 0x004fe20000000000 */
.L_x_13:
[----:B------:R-:W2:Y:S01]  /*0b60*/  SHFL.IDX PT, R2, R82, RZ, 0x1f ;  /* 0x00001fff52027589 */ /* 0x000ea200000e0000 */
[----:B------:R-:W-:Y:S01]  /*0b70*/  NOP ;  /* 0x0000000000007918 */ /* 0x000fe20000000000 */
[----:B--2---:R-:W-:-:S13]  /*0b80*/  ISETP.NE.AND P0, PT, R2, 0x5, PT ;  /* 0x000000050200780c */ /* 0x004fda0003f05270 */
[----:B------:R-:W-:Y:S05]  /*0b90*/  @P0 BRA `(.L_x_14) ;  /* 0x0000000000580947 */ /* 0x000fea0003800000 */
[----:B-1----:R-:W1:Y:S01]  /*0ba0*/  S2UR UR4, SR_CgaCtaId ;  /* 0x00000000000479c3 */ /* 0x002e620000008800 */
        /* <DEDUP_REMOVED lines=19> */
[----:B------:R2:W1:Y:S02]  /*0ce0*/  SYNCS.EXCH.64 URZ, [UR4+0x138], UR6 ;  /* 0x0001380604ff75b2 */ /* 0x0004640008000100 */
[----:B--2---:R-:W-:Y:S01]  /*0cf0*/  NOP ;  /* 0x0000000000007918 */ /* 0x004fe20000000000 */
.L_x_14:
[----:B------:R-:W2:Y:S01]  /*0d00*/  SHFL.IDX PT, R2, R82, RZ, 0x1f ;  /* 0x00001fff52027589 */ /* 0x000ea200000e0000 */
[----:B------:R-:W-:Y:S01]  /*0d10*/  NOP ;  /* 0x0000000000007918 */ /* 0x000fe20000000000 */
[----:B--2---:R-:W-:-:S13]  /*0d20*/  ISETP.NE.AND P0, PT, R2, 0x3, PT ;  /* 0x000000030200780c */ /* 0x004fda0003f05270 */
[----:B------:R-:W-:Y:S05]  /*0d30*/  @P0 BRA `(.L_x_15) ;  /* 0x0000000000380947 */ /* 0x000fea0003800000 */
[----:B------:R-:W2:Y:S01]  /*0d40*/  S2UR UR5, SR_CgaCtaId ;  /* 0x00000000000579c3 */ /* 0x000ea20000008800 */
[----:B-1----:R-:W-:Y:S01]  /*0d50*/  UMOV UR4, 0x400 ;  /* 0x0000040000047882 */ /* 0x002fe20000000000 */
[----:B------:R-:W-:Y:S01]  /*0d60*/  UMOV UR6, 0x20 ;  /* 0x0000002000067882 */ /* 0x000fe20000000000 */
[----:B------:R-:W-:Y:S01]  /*0d70*/  ELECT P0, URZ, PT ;  /* 0x0000000000ff782f */ /* 0x000fe20003800000 */
[----:B------:R-:W-:-:S04]  /*0d80*/  UIADD3 UR6, UPT, UPT, -UR6, 0x100000, URZ ;  /* 0x0010000006067890 */ /* 0x000fc8000fffe1ff */
[----:B------:R-:W-:Y:S02]  /*0d90*/  USHF.L.U32 UR7, UR6, 0xb, URZ ;  /* 0x0000000b06077899 */ /* 0x000fe400080006ff */
[----:B------:R-:W-:Y:S02]  /*0da0*/  USHF.L.U32 UR6, UR6, 0x1, URZ ;  /* 0x0000000106067899 */ /* 0x000fe400080006ff */
[----:B--2---:R-:W-:Y:S01]  /*0db0*/  ULEA UR4, UR5, UR4, 0x18 ;  /* 0x0000000405047291 */ /* 0x004fe2000f8ec0ff */
[----:B------:R-:W1:Y:S11]  /*0dc0*/  FENCE.VIEW.ASYNC.S ;  /* 0x00000000000073c6 */ /* 0x000e760000000000 */
[----:B-1----:R2:W1:Y:S01]  /*0dd0*/  SYNCS.EXCH.64 URZ, [UR4+0x140], UR6 ;  /* 0x0001400604ff75b2 */ /* 0x0024620008000100 */
[----:B------:R2:W1:Y:S01]  /*0de0*/  SYNCS.EXCH.64 URZ, [UR4+0x150], UR6 ;  /* 0x0001500604ff75b2 */ /* 0x0004620008000100 */
[----:B------:R2:W1:Y:S01]  /*0df0*/  SYNCS.EXCH.64 URZ, [UR4+0x148], UR6 ;  /* 0x0001480604ff75b2 */ /* 0x0004620008000100 */
[----:B------:R2:W1:Y:S02]  /*0e00*/  SYNCS.EXCH.64 URZ, [UR4+0x158], UR6 ;  /* 0x0001580604ff75b2 */ /* 0x0004640008000100 */
[----:B--2---:R-:W-:Y:S01]  /*0e10*/  NOP ;  /* 0x0000000000007918 */ /* 0x004fe20000000000 */
.L_x_15:
[----:B-1----:R-:W1:Y:S01]  /*0e20*/  LDCU UR4, c[0x0][0x36c] ;  /* 0x00006d80ff0477ac */ /* 0x002e620008000800 */
[----:B------:R-:W-:Y:S01]  /*0e30*/  ISETP.NE.OR P3, PT, R0, 0x2, !P3 ;  /* 0x000000020000780c */ /* 0x000fe20005f65670 */
[----:B------:R-:W-:Y:S01]  /*0e40*/  NOP ;  /* 0x0000000000007918 */ /* 0x000fe20000000000 */
[----:B------:R-:W-:Y:S01]  /*0e50*/  LOP3.LUT R0, R94, 0x1f, RZ, 0xc0, !PT ;  /* 0x0000001f5e007812 */ /* 0x000fe200078ec0ff */
[----:B------:R-:W-:Y:S02]  /*0e60*/  UISETP.NE.AND UP4, UPT, UR18, 0x2, UPT ;  /* 0x000000021200788c */ /* 0x000fe4000bf85270 */
[----:B------:R-:W-:Y:S02]  /*0e70*/  UISETP.NE.AND UP5, UPT, UR18, URZ, UPT ;  /* 0x000000ff1200728c */ /* 0x000fe4000bfa5270 */
[----:B-1----:R-:W-:-:S09]  /*0e80*/  UISETP.EQ.U32.AND UP6, UPT, UR4, 0x1, UPT ;  /* 0x000000010400788c */ /* 0x002fd2000bfc2070 */
[----:B------:R-:W-:Y:S05]  /*0e90*/  BRA.U !UP6, `(.L_x_16) ;  /* 0x000000010e087547 */ /* 0x000fea000b800000 */
[----:B---34-:R-:W-:Y:S01]  /*0ea0*/  UCGABAR_ARV ;  /* 0x00000000000079c7 */ /* 0x018fe20008000000 */
[----:B------:R-:W-:Y:S05]  /*0eb0*/  BRA `(.L_x_17) ;  /* 0x0000000000047947 */ /* 0x000fea0003800000 */
.L_x_16:
[----:B---34-:R-:W-:Y:S01]  /*0ec0*/  NOP ;  /* 0x0000000000007918 */ /* 0x018fe20000000000 */
.L_x_17:
[----:B------:R-:W1:Y:S01]  /*0ed0*/  S2UR UR30, SR_CTAID.X ;  /* 0x00000000001e79c3 */ /* 0x000e620000002500 */
[----:B------:R-:W-:-:S05]  /*0ee0*/  CS2R.32 R84, SR_CgaSize ;  /* 0x0000000000547805 */ /* 0x000fca0000008a00 */
[----:B------:R-:W-:-:S05]  /*0ef0*/  IMAD R84, R84, -0xa0, RZ ;  /* 0xffffff6054547824 */ /* 0x000fca00078e02ff */
[----:B------:R-:W-:-:S14]  /*0f00*/  R2UR UR5, R84 ;  /* 0x00000000540572ca */ /* 0x000fdc00000e0000 */
[----:B------:R-:W2:Y:S01]  /*0f10*/  LDCU UR5, c[0x0][UR5+0x2b0] ;  /* 0x00005600050577ac */ /* 0x000ea20008000800 */
[----:B------:R-:W-:-:S05]  /*0f20*/  CS2R.32 R84, SR_CgaSize ;  /* 0x0000000000547805 */ /* 0x000fca0000008a00 */
[----:B------:R-:W-:-:S05]  /*0f30*/  IMAD R84, R84, -0xa0, RZ ;  /* 0xffffff6054547824 */ /* 0x000fca00078e02ff */
[----:B------:R-:W-:-:S14]  /*0f40*/  R2UR UR4, R84 ;  /* 0x00000000540472ca */ /* 0x000fdc00000e0000 */
[----:B------:R-:W3:Y:S01]  /*0f50*/  LDCU UR4, c[0x0][UR4+0x2b4] ;  /* 0x00005680040477ac */ /* 0x000ee20008000800 */
[----:B------:R-:W4:Y:S01]  /*0f60*/  S2UR UR31, SR_CTAID.Y ;  /* 0x00000000001f79c3 */ /* 0x000f220000002600 */
[----:B------:R-:W-:-:S05]  /*0f70*/  CS2R.32 R84, SR_CgaSize ;  /* 0x0000000000547805 */ /* 0x000fca0000008a00 */
[----:B------:R-:W-:-:S05]  /*0f80*/  IMAD R84, R84, -0xa0, RZ ;  /* 0xffffff6054547824 */ /* 0x000fca00078e02ff */
[----:B------:R-:W-:-:S14]  /*0f90*/  R2UR UR7, R84 ;  /* 0x00000000540772ca */ /* 0x000fdc00000e0000 */
[----:B------:R-:W3:Y:S01]  /*0fa0*/  LDCU UR7, c[0x0][UR7+0x2a0] ;  /* 0x00005400070777ac */ /* 0x000ee20008000800 */
[----:B------:R-:W-:-:S05]  /*0fb0*/  CS2R.32 R84, SR_CgaSize ;  /* 0x0000000000547805 */ /* 0x000fca0000008a00 */
[----:B------:R-:W-:-:S05]  /*0fc0*/  IMAD R84, R84, -0xa0, RZ ;  /* 0xffffff6054547824 */ /* 0x000fca00078e02ff */
[----:B------:R-:W-:-:S14]  /*0fd0*/  R2UR UR8, R84 ;  /* 0x00000000540872ca */ /* 0x000fdc00000e0000 */
[----:B------:R-:W3:Y:S01]  /*0fe0*/  LDCU UR8, c[0x0][UR8+0x2a4] ;  /* 0x00005480080877ac */ /* 0x000ee20008000800 */
[----:B------:R-:W3:Y:S01]  /*0ff0*/  S2UR UR9, SR_CgaCtaId ;  /* 0x00000000000979c3 */ /* 0x000ee20000008800 */
[----:B------:R-:W3:Y:S01]  /*1000*/  LDCU UR19, c[0x0][0xb24] ;  /* 0x00016480ff1377ac */ /* 0x000ee20008000800 */
[----:B------:R-:W3:Y:S01]  /*1010*/  LDCU UR42, c[0x0][0xb24] ;  /* 0x00016480ff2a77ac */ /* 0x000ee20008000800 */
[----:B-1----:R-:W-:Y:S01]  /*1020*/  I2FP.F32.U32 R3, UR30 ;  /* 0x0000001e00037c45 */ /* 0x002fe20008201000 */
[----:B------:R-:W1:Y:S04]  /*1030*/  LDCU UR22, c[0x0][0xb30] ;  /* 0x00016600ff1677ac */ /* 0x000e680008000800 */
[----:B--2---:R-:W-:Y:S01]  /*1040*/  FMUL R3, R3, UR5 ;  /* 0x0000000503037c20 */ /* 0x004fe20008400000 */
[----:B----4-:R-:W-:-:S05]  /*1050*/  I2FP.F32.U32 R2, UR31 ;  /* 0x0000001f00027c45 */ /* 0x010fca0008201000 */
[----:B------:R-:W2:Y:S01]  /*1060*/  F2I.U32.TRUNC.NTZ R3, R3 ;  /* 0x0000000300037305 */ /* 0x000ea2000020f000 */
[----:B---3--:R-:W-:Y:S01]  /*1070*/  FMUL R2, R2, UR4 ;  /* 0x0000000402027c20 */ /* 0x008fe20008400000 */
[----:B------:R-:W-:-:S06]  /*1080*/  USHF.L.U32 UR28, UR9, 0xc, URZ ;  /* 0x0000000c091c7899 */ /* 0x000fcc00080006ff */
[----:B------:R-:W3:Y:S01]  /*1090*/  F2I.U32.TRUNC.NTZ R2, R2 ;  /* 0x0000000200027305 */ /* 0x000ee2000020f000 */
[----:B------:R-:W-:Y:S01]  /*10a0*/  ULOP3.LUT UR28, UR28, 0x1000, URZ, 0xc0, !UPT ;  /* 0x000010001c1c7892 */ /* 0x000fe2000f8ec0ff */
[----:B--2---:R-:W-:Y:S02]  /*10b0*/  R2UR UR4, R3 ;  /* 0x00000000030472ca */ /* 0x004fe400000e0000 */
[----:B---3--:R-:W-:Y:S02]  /*10c0*/  R2UR UR6, R2 ;  /* 0x00000000020672ca */ /* 0x008fe400000e0000 */
[----:B------:R-:W-:-:S09]  /*10d0*/  PRMT R2, RZ, 0x7610, R2 ;  /* 0x00007610ff027816 */ /* 0x000fd20000000002 */
[----:B------:R-:W-:-:S04]  /*10e0*/  UIADD3 UR5, UPT, UPT, -UR4, URZ, URZ ;  /* 0x000000ff04057290 */ /* 0x000fc8000fffe1ff */
[----:B------:R-:W-:Y:S02]  /*10f0*/  UIMAD UR5, UR7, UR5, UR30 ;  /* 0x00000005070572a4 */ /* 0x000fe4000f8e021e */
[----:B------:R-:W-:-:S04]  /*1100*/  UIADD3 UR4, UPT, UPT, -UR6, URZ, URZ ;  /* 0x000000ff06047290 */ /* 0x000fc8000fffe1ff */
[----:B------:R-:W-:Y:S01]  /*1110*/  IMAD.U32 R84, RZ, RZ, UR5 ;  /* 0x00000005ff547e24 */ /* 0x000fe2000f8e00ff */
[----:B------:R-:W-:-:S06]  /*1120*/  UIMAD UR4, UR8, UR4, UR31 ;  /* 0x00000004080472a4 */ /* 0x000fcc000f8e021f */
[----:B------:R-:W-:Y:S01]  /*1130*/  IMAD.U32 R83, RZ, RZ, UR4 ;  /* 0x00000004ff537e24 */ /* 0x000fe2000f8e00ff */
[----:B-1----:R-:W-:Y:S06]  /*1140*/  BRA.U UP5, `(.L_x_18) ;  /* 0x00000001052c7547 */ /* 0x002fec000b800000 */
[----:B------:R-:W-:Y:S02]  /*1150*/  R2UR UR4, R83 ;  /* 0x00000000530472ca */ /* 0x000fe400000e0000 */
[----:B------:R-:W-:-:S11]  /*1160*/  R2UR UR6, R84 ;  /* 0x00000000540672ca */ /* 0x000fd600000e0000 */
[----:B------:R-:W-:-:S04]  /*1170*/  UISETP.NE.AND UP0, UPT, UR4, URZ, UPT ;  /* 0x000000ff0400728c */ /* 0x000fc8000bf05270 */
[----:B------:R-:W-:-:S04]  /*1180*/  UISETP.EQ.OR UP0, UPT, UR6, URZ, !UP0 ;  /* 0x000000ff0600728c */ /* 0x000fc8000c702670 */
[----:B------:R-:W-:Y:S02]  /*1190*/  USEL UR5, URZ, 0x1, !UP0 ;  /* 0x00000001ff057887 */ /* 0x000fe4000c000000 */
[----:B------:R-:W-:-:S04]  /*11a0*/  UISETP.NE.AND UP0, UPT, UR4, URZ, UPT ;  /* 0x000000ff0400728c */ /* 0x000fc8000bf05270 */
[----:B------:R-:W-:Y:S02]  /*11b0*/  USEL UR4, URZ, 0x2, UP0 ;  /* 0x00000002ff047887 */ /* 0x000fe40008000000 */
[----:B------:R-:W-:-:S04]  /*11c0*/  UISETP.NE.AND UP0, UPT, UR6, 0x1, UPT ;  /* 0x000000010600788c */ /* 0x000fc8000bf05270 */
[----:B------:R-:W-:-:S04]  /*11d0*/  USEL UR4, UR4, 0x2, UP0 ;  /* 0x0000000204047887 */ /* 0x000fc80008000000 */
[----:B------:R-:W-:-:S06]  /*11e0*/  UIADD3 UR4, UPT, UPT, UR5, UR4, URZ ;  /* 0x0000000405047290 */ /* 0x000fcc000fffe0ff */
[----:B------:R-:W-:-:S07]  /*11f0*/  IMAD.U32 R2, RZ, RZ, UR4 ;  /* 0x00000004ff027e24 */ /* 0x000fce000f8e00ff */
.L_x_18:
[----:B------:R-:W1:Y:S01]  /*1200*/  S2UR UR36, SR_CTAID.Z ;  /* 0x00000000002479c3 */ /* 0x000e620000002700 */
[----:B------:R-:W-:-:S09]  /*1210*/  UISETP.GE.AND UP0, UPT, UR19, 0x1, UPT ;  /* 0x000000011300788c */ /* 0x000fd2000bf06270 */
[----:B------:R-:W-:Y:S05]  /*1220*/  BRA.U !UP0, `(.L_x_19) ;  /* 0x0000000108d47547 */ /* 0x000fea000b800000 */
[----:B------:R-:W2:Y:S01]  /*1230*/  LDCU.128 UR12, c[0x0][0xb10] ;  /* 0x00016200ff0c77ac */ /* 0x000ea20008000c00 */
[----:B------:R-:W3:Y:S01]  /*1240*/  LDCU UR20, c[0x0][0xb0c] ;  /* 0x00016180ff1477ac */ /* 0x000ee20008000800 */
[----:B------:R-:W4:Y:S01]  /*1250*/  LDCU UR6, c[0x0][0x370] ;  /* 0x00006e00ff0677ac */ /* 0x000f220008000800 */
[----:B------:R-:W1:Y:S01]  /*1260*/  LDCU UR7, c[0x0][0x374] ;  /* 0x00006e80ff0777ac */ /* 0x000e620008000800 */
[----:B------:R-:W1:Y:S01]  /*1270*/  LDCU UR21, c[0x0][0xb20] ;  /* 0x00016400ff1577ac */ /* 0x000e620008000800 */
[----:B--2---:R-:W-:Y:S02]  /*1280*/  UIMAD.WIDE.U32 UR4, UR30, UR12, URZ ;  /* 0x0000000c1e0472a5 */ /* 0x004fe4000f8e00ff */
[----:B---3--:R-:W-:Y:S01]  /*1290*/  UISETP.NE.AND UP0, UPT, UR20, 0x1, UPT ;  /* 0x000000011400788c */ /* 0x008fe2000bf05270 */
[----:B------:R-:W2:Y:S01]  /*12a0*/  LDCU.64 UR8, c[0x0][0xb28] ;  /* 0x00016500ff0877ac */ /* 0x000ea20008000a00 */
[----:B----4-:R-:W-:-:S03]  /*12b0*/  UIMAD.WIDE.U32 UR10, UR6, UR12, URZ ;  /* 0x0000000c060a72a5 */ /* 0x010fc6000f8e00ff */
[----:B------:R-:W-:Y:S01]  /*12c0*/  UMOV UR4, UR5 ;  /* 0x0000000500047c82 */ /* 0x000fe20008000000 */
[----:B------:R-:W-:Y:S02]  /*12d0*/  UISETP.NE.AND UP2, UPT, UR19, 0x1, UPT ;  /* 0x000000011300788c */ /* 0x000fe4000bf45270 */
[----:B------:R-:W-:Y:S01]  /*12e0*/  USHF.R.U32.HI UR4, URZ, UR13, UR4 ;  /* 0x0000000dff047299 */ /* 0x000fe20008011604 */
[----:B------:R-:W-:Y:S01]  /*12f0*/  UMOV UR10, UR11 ;  /* 0x0000000b000a7c82 */ /* 0x000fe20008000000 */
[----:B------:R-:W-:Y:S02]  /*1300*/  UIMAD.WIDE.U32 UR16, UR31, UR15, URZ ;  /* 0x0000000f1f1072a5 */ /* 0x000fe4000f8e00ff */
[----:B------:R-:W-:Y:S02]  /*1310*/  USEL UR5, UR30, UR4, !UP0 ;  /* 0x000000041e057287 */ /* 0x000fe4000c000000 */
[----:B------:R-:W-:Y:S02]  /*1320*/  @UP0 USHF.R.U32.HI UR6, URZ, UR13, UR10 ;  /* 0x0000000dff060299 */ /* 0x000fe4000801160a */
[----:B------:R-:W-:-:S02]  /*1330*/  UISETP.NE.AND UP0, UPT, UR14, 0x1, UPT ;  /* 0x000000010e00788c */ /* 0x000fc4000bf05270 */
[----:B-1----:R-:W-:Y:S02]  /*1340*/  UIMAD.WIDE.U32 UR10, UR7, UR15, URZ ;  /* 0x0000000f070a72a5 */ /* 0x002fe4000f8e00ff */
[----:B--2---:R-:W-:Y:S01]  /*1350*/  UIMAD.WIDE.U32 UR12, UR6, UR8, URZ ;  /* 0x00000008060c72a5 */ /* 0x004fe2000f8e00ff */
[----:B------:R-:W-:Y:S02]  /*1360*/  UMOV UR4, UR17 ;  /* 0x0000001100047c82 */ /* 0x000fe40008000000 */
[----:B------:R-:W-:Y:S02]  /*1370*/  USHF.R.U32.HI UR4, URZ, UR21, UR4 ;  /* 0x00000015ff047299 */ /* 0x000fe40008011604 */
[----:B------:R-:W-:Y:S02]  /*1380*/  UMOV UR10, UR11 ;  /* 0x0000000b000a7c82 */ /* 0x000fe40008000000 */
[----:B------:R-:W-:Y:S01]  /*1390*/  UMOV UR12, UR13 ;  /* 0x0000000d000c7c82 */ /* 0x000fe20008000000 */
[----:B------:R-:W-:-:S02]  /*13a0*/  @UP0 USHF.R.U32.HI UR7, URZ, UR21, UR10 ;  /* 0x00000015ff070299 */ /* 0x000fc4000801160a */
[----:B------:R-:W-:Y:S02]  /*13b0*/  USEL UR4, UR31, UR4, !UP0 ;  /* 0x000000041f047287 */ /* 0x000fe4000c000000 */
[----:B------:R-:W-:Y:S02]  /*13c0*/  UIMAD.WIDE.U32 UR10, UR7, UR8, URZ ;  /* 0x00000008070a72a5 */ /* 0x000fe4000f8e00ff */
[----:B------:R-:W-:Y:S02]  /*13d0*/  @UP2 USHF.R.U32.HI UR6, URZ, UR9, UR12 ;  /* 0x00000009ff062299 */ /* 0x000fe4000801160c */
[----:B------:R-:W-:-:S03]  /*13e0*/  UIMAD.WIDE.U32 UR12, UR4, UR8, URZ ;  /* 0x00000008040c72a5 */ /* 0x000fc6000f8e00ff */
[----:B------:R-:W-:Y:S02]  /*13f0*/  UMOV UR10, UR11 ;  /* 0x0000000b000a7c82 */ /* 0x000fe40008000000 */
[----:B------:R-:W-:Y:S02]  /*1400*/  @UP2 USHF.R.U32.HI UR7, URZ, UR9, UR10 ;  /* 0x00000009ff072299 */ /* 0x000fe4000801160a */
[----:B------:R-:W-:Y:S02]  /*1410*/  UIMAD UR10, UR6, UR19, URZ ;  /* 0x00000013060a72a4 */ /* 0x000fe4000f8e02ff */
[----:B------:R-:W-:-:S04]  /*1420*/  UIMAD UR7, UR7, UR19, URZ ;  /* 0x00000013070772a4 */ /* 0x000fc8000f8e02ff */
[----:B------:R-:W-:-:S03]  /*1430*/  UISETP.GE.AND UP0, UPT, UR4, UR7, UPT ;  /* 0x000000070400728c */ /* 0x000fc6000bf06270 */
[----:B------:R-:W-:Y:S01]  /*1440*/  UMOV UR7, UR13 ;  /* 0x0000000d00077c82 */ /* 0x000fe20008000000 */
[----:B------:R-:W-:Y:S02]  /*1450*/  UISETP.GE.OR UP0, UPT, UR5, UR10, UP0 ;  /* 0x0000000a0500728c */ /* 0x000fe40008706670 */
[----:B------:R-:W-:Y:S02]  /*1460*/  UIMAD.WIDE.U32 UR10, UR5, UR8, URZ ;  /* 0x00000008050a72a5 */ /* 0x000fe4000f8e00ff */
[----:B------:R-:W-:Y:S02]  /*1470*/  USHF.R.U32.HI UR7, URZ, UR9, UR7 ;  /* 0x00000009ff077299 */ /* 0x000fe40008011607 */
[----:B------:R-:W-:Y:S02]  /*1480*/  UIADD3 UR10, UPT, UPT, -UR4, URZ, URZ ;  /* 0x000000ff040a7290 */ /* 0x000fe4000fffe1ff */
[----:B------:R-:W-:Y:S02]  /*1490*/  USEL UR7, UR4, UR7, !UP2 ;  /* 0x0000000704077287 */ /* 0x000fe4000d000000 */
[----:B------:R-:W-:Y:S01]  /*14a0*/  UIMAD UR10, UR14, UR10, UR31 ;  /* 0x0000000a0e0a72a4 */ /* 0x000fe2000f8e021f */
[----:B------:R-:W-:Y:S01]  /*14b0*/  @!UP0 UMOV UR8, UR11 ;  /* 0x0000000b00088c82 */ /* 0x000fe20008000000 */
[----:B------:R-:W-:-:S02]  /*14c0*/  UIADD3 UR11, UPT, UPT, -UR5, URZ, URZ ;  /* 0x000000ff050b7290 */ /* 0x000fc4000fffe1ff */
[----:B------:R-:W-:Y:S02]  /*14d0*/  @!UP0 USHF.R.U32.HI UR8, URZ, UR9, UR8 ;  /* 0x00000009ff088299 */ /* 0x000fe40008011608 */
[----:B------:R-:W-:Y:S02]  /*14e0*/  UIADD3 UR9, UPT, UPT, -UR7, URZ, URZ ;  /* 0x000000ff07097290 */ /* 0x000fe4000fffe1ff */
[----:B------:R-:W-:Y:S02]  /*14f0*/  @!UP0 USEL UR8, UR5, UR8, !UP2 ;  /* 0x0000000805088287 */ /* 0x000fe4000d000000 */
[----:B------:R-:W-:Y:S02]  /*1500*/  UIMAD UR9, UR19, UR9, UR4 ;  /* 0x00000009130972a4 */ /* 0x000fe4000f8e0204 */
[----:B------:R-:W-:Y:S02]  /*1510*/  @!UP0 UIADD3 UR7, UPT, UPT, UR7, -UR8, URZ ;  /* 0x8000000807078290 */ /* 0x000fe4000fffe0ff */
[----:B------:R-:W-:-:S02]  /*1520*/  @!UP0 UIMAD UR6, UR9, UR6, UR8 ;  /* 0x00000006090682a4 */ /* 0x000fc4000f8e0208 */
[----:B------:R-:W-:Y:S02]  /*1530*/  @!UP0 UIMAD UR4, UR7, UR19, UR5 ;  /* 0x00000013070482a4 */ /* 0x000fe4000f8e0205 */
[----:B------:R-:W-:Y:S02]  /*1540*/  UIMAD UR30, UR20, UR11, UR30 ;  /* 0x0000000b141e72a4 */ /* 0x000fe4000f8e021e */
[----:B------:R-:W-:Y:S01]  /*1550*/  UIMAD UR31, UR4, UR14, UR10 ;  /* 0x0000000e041f72a4 */ /* 0x000fe2000f8e020a */
[----:B------:R-:W-:Y:S02]  /*1560*/  @!UP0 UMOV UR5, UR6 ;  /* 0x0000000600058c82 */ /* 0x000fe40008000000 */
[----:B------:R-:W-:-:S12]  /*1570*/  UIMAD UR30, UR5, UR20, UR30 ;  /* 0x00000014051e72a4 */ /* 0x000fd8000f8e021e */
.L_x_19:
[----:B------:R-:W-:-:S09]  /*1580*/  UISETP.NE.AND UP0, UPT, UR22, 0x1, UPT ;  /* 0x000000011600788c */ /* 0x000fd2000bf05270 */
[----:B------:R-:W-:Y:S05]  /*1590*/  BRA.U UP0, `(.L_x_20) ;  /* 0x0000000100407547 */ /* 0x000fea000b800000 */
[----:B------:R-:W2:Y:S01]  /*15a0*/  LDCU.128 UR8, c[0x0][0xb10] ;  /* 0x00016200ff0877ac */ /* 0x000ea20008000c00 */
[----:B------:R-:W3:Y:S01]  /*15b0*/  LDCU UR12, c[0x0][0xb0c] ;  /* 0x00016180ff0c77ac */ /* 0x000ee20008000800 */
[----:B------:R-:W4:Y:S01]  /*15c0*/  LDCU UR13, c[0x0][0xb20] ;  /* 0x00016400ff0d77ac */ /* 0x000f220008000800 */
[----:B--2---:R-:W-:Y:S02]  /*15d0*/  UIMAD.WIDE.U32 UR4, UR30, UR8, URZ ;  /* 0x000000081e0472a5 */ /* 0x004fe4000f8e00ff */
[----:B------:R-:W-:Y:S02]  /*15e0*/  UIMAD.WIDE.U32 UR6, UR31, UR11, URZ ;  /* 0x0000000b1f0672a5 */ /* 0x000fe4000f8e00ff */
[----:B---3--:R-:W-:Y:S02]  /*15f0*/  UISETP.NE.AND UP0, UPT, UR12, 0x1, UPT ;  /* 0x000000010c00788c */ /* 0x008fe4000bf05270 */
[----:B------:R-:W-:-:S03]  /*1600*/  USHF.R.U32.HI UR5, URZ, UR9, UR5 ;  /* 0x00000009ff057299 */ /* 0x000fc60008011605 */
[----:B------:R-:W-:Y:S01]  /*1610*/  UMOV UR4, UR7 ;  /* 0x0000000700047c82 */ /* 0x000fe20008000000 */
[----:B------:R-:W-:Y:S02]  /*1620*/  USEL UR5, UR30, UR5, !UP0 ;  /* 0x000000051e057287 */ /* 0x000fe4000c000000 */
[----:B------:R-:W-:Y:S02]  /*1630*/  UISETP.NE.AND UP0, UPT, UR10, 0x1, UPT ;  /* 0x000000010a00788c */ /* 0x000fe4000bf05270 */
[----:B----4-:R-:W-:-:S04]  /*1640*/  USHF.R.U32.HI UR4, URZ, UR13, UR4 ;  /* 0x0000000dff047299 */ /* 0x010fc80008011604 */
[----:B------:R-:W-:-:S04]  /*1650*/  USEL UR4, UR31, UR4, !UP0 ;  /* 0x000000041f047287 */ /* 0x000fc8000c000000 */
[----:B------:R-:W-:Y:S02]  /*1660*/  UIADD3 UR6, UPT, UPT, UR5, -UR4, URZ ;  /* 0x8000000405067290 */ /* 0x000fe4000fffe0ff */
[----:B------:R-:W-:Y:S02]  /*1670*/  UIADD3 UR4, UPT, UPT, -UR5, UR4, URZ ;  /* 0x0000000405047290 */ /* 0x000fe4000fffe1ff */
[----:B------:R-:W-:Y:S02]  /*1680*/  UIMAD UR31, UR6, UR10, UR31 ;  /* 0x0000000a061f72a4 */ /* 0x000fe4000f8e021f */
[----:B------:R-:W-:-:S12]  /*1690*/  UIMAD UR30, UR4, UR12, UR30 ;  /* 0x0000000c041e72a4 */ /* 0x000fd8000f8e021e */
.L_x_20:
[----:B------:R-:W-:Y:S01]  /*16a0*/  UISETP.NE.AND UP0, UPT, UR18, 0x2, UPT ;  /* 0x000000021200788c */ /* 0x000fe2000bf05270 */
[----:B------:R-:W-:Y:S09]  /*16b0*/  BRA.U !UP6, `(.L_x_21) ;  /* 0x000000010e0c7547 */ /* 0x000ff2000b800000 */
[----:B------:R-:W-:Y:S01]  /*16c0*/  UCGABAR_WAIT ;  /* 0x0000000000007dc7 */ /* 0x000fe20008000000 */
[----:B------:R-:W-:Y:S01]  /*16d0*/  CCTL.IVALL ;  /* 0x00000000ff00798f */ /* 0x000fe20002000000 */
[----:B------:R-:W-:Y:S05]  /*16e0*/  BRA `(.L_x_22) ;  /* 0x0000000000047947 */ /* 0x000fea0003800000 */
.L_x_21:
[----:B------:R-:W-:Y:S06]  /*16f0*/  BAR.SYNC.DEFER_BLOCKING 0x0 ;  /* 0x0000000000007b1d */ /* 0x000fec0000010000 */
.L_x_22:
[----:B------:R-:W-:Y:S05]  /*1700*/  BRA.U UP0, `(.L_x_23) ;  /* 0x00000015007c7547 */ /* 0x000fea000b800000 */
[----:B------:R-:W2:Y:S01]  /*1710*/  LDCU UR6, c[0x0][0x38c] ;  /* 0x00007180ff0677ac */ /* 0x000ea20008000800 */
[----:B------:R-:W3:Y:S01]  /*1720*/  S2UR UR8, SR_CgaCtaId ;  /* 0x00000000000879c3 */ /* 0x000ee20000008800 */
[----:B------:R-:W-:Y:S01]  /*1730*/  PLOP3.LUT P1, PT, PT, PT, UP3, 0x80, 0x8 ;  /* 0x000000000008781c */ /* 0x000fe20003f2f038 */
[----:B------:R-:W-:Y:S01]  /*1740*/  IMAD.MOV.U32 R12, RZ, RZ, 0x1 ;  /* 0x00000001ff0c7424 */ /* 0x000fe200078e00ff */
[----:B------:R-:W-:Y:S01]  /*1750*/  UMOV UR7, 0x400 ;  /* 0x0000040000077882 */ /* 0x000fe20000000000 */
[----:B------:R-:W-:Y:S01]  /*1760*/  UISETP.NE.AND UP1, UPT, UR18, URZ, UPT ;  /* 0x000000ff1200728c */ /* 0x000fe2000bf25270 */
[----:B------:R-:W-:Y:S01]  /*1770*/  ISETP.EQ.OR P2, PT, R0, RZ, P3 ;  /* 0x000000ff0000720c */ /* 0x000fe20001f42670 */
[----:B------:R-:W-:Y:S01]  /*1780*/  USEL UR24, URZ, 0x1, UP4 ;  /* 0x00000001ff187887 */ /* 0x000fe2000a000000 */
[----:B------:R-:W-:Y:S02]  /*1790*/  PLOP3.LUT P1, PT, P1, PT, PT, 0x8, 0x80 ;  /* 0x000000000080781c */ /* 0x000fe40000f2e170 */
[----:B------:R-:W-:Y:S01]  /*17a0*/  CS2R R10, SRZ ;  /* 0x00000000000a7805 */ /* 0x000fe2000001ff00 */
[----:B------:R-:W-:Y:S01]  /*17b0*/  IMAD.MOV.U32 R9, RZ, RZ, RZ ;  /* 0x000000ffff097224 */ /* 0x000fe200078e00ff */
[----:B------:R-:W4:Y:S01]  /*17c0*/  LDCU UR40, c[0x0][0x370] ;  /* 0x00006e00ff2877ac */ /* 0x000f220008000800 */
[----:B------:R-:W-:Y:S01]  /*17d0*/  IMAD.MOV.U32 R8, RZ, RZ, 0x1 ;  /* 0x00000001ff087424 */ /* 0x000fe200078e00ff */
[----:B------:R-:W1:Y:S01]  /*17e0*/  LDCU.64 UR26, c[0x0][0x348] ;  /* 0x00006900ff1a77ac */ /* 0x000e620008000a00 */
[----:B--2---:R-:W-:-:S02]  /*17f0*/  UIADD3 UR5, UPT, UPT, UR6, 0x1f, URZ ;  /* 0x0000001f06057890 */ /* 0x004fc4000fffe0ff */
[----:B------:R-:W-:Y:S02]  /*1800*/  USHF.R.U32.HI UR45, URZ, 0x5, UR28 ;  /* 0x00000005ff2d7899 */ /* 0x000fe4000801161c */
[----:B------:R-:W-:Y:S02]  /*1810*/  USHF.R.S32.HI UR4, URZ, 0x1f, UR5 ;  /* 0x0000001fff047899 */ /* 0x000fe40008011405 */
[----:B---3--:R-:W-:Y:S02]  /*1820*/  ULEA UR7, UR8, UR7, 0x18 ;  /* 0x0000000708077291 */ /* 0x008fe4000f8ec0ff */
[----:B------:R-:W-:Y:S02]  /*1830*/  ULEA.HI UR4, UR4, UR5, URZ, 0x5 ;  /* 0x0000000504047291 */ /* 0x000fe4000f8f28ff */
[----:B------:R-:W-:Y:S02]  /*1840*/  UIADD3 UR5, UPT, UPT, UR6, -0x1, URZ ;  /* 0xffffffff06057890 */ /* 0x000fe4000fffe0ff */
[----:B------:R-:W-:-:S02]  /*1850*/  USHF.R.S32.HI UR43, URZ, 0x5, UR4 ;  /* 0x00000005ff2b7899 */ /* 0x000fc40008011404 */
[----:B------:R-:W-:Y:S02]  /*1860*/  UISETP.GE.U32.AND UP2, UPT, UR5, -0x3f, UPT ;  /* 0xffffffc10500788c */ /* 0x000fe4000bf46070 */
[----:B------:R-:W-:Y:S02]  /*1870*/  UISETP.LT.U32.AND UP0, UPT, UR43, 0x9, UPT ;  /* 0x000000092b00788c */ /* 0x000fe4000bf01070 */
[----:B------:R-:W-:Y:S02]  /*1880*/  ULEA UR29, UR28, UR7, 0x1 ;  /* 0x000000071c1d7291 */ /* 0x000fe4000f8e08ff */
[----:B------:R-:W-:Y:S02]  /*1890*/  USEL UR41, UR43, 0x9, UP0 ;  /* 0x000000092b297887 */ /* 0x000fe40008000000 */
[----:B------:R-:W-:Y:S02]  /*18a0*/  UIADD3 UR46, UPT, UPT, UR6, 0x3e, URZ ;  /* 0x0000003e062e7890 */ /* 0x000fe4000fffe0ff */
[----:B------:R-:W-:-:S02]  /*18b0*/  UIADD3 UR21, UPT, UPT, UR41, -0x1, URZ ;  /* 0xffffffff29157890 */ /* 0x000fc4000fffe0ff */
[----:B------:R-:W-:Y:S01]  /*18c0*/  @UP2 UIADD3 UR21, UPT, UPT, UR41, URZ, URZ ;  /* 0x000000ff29152290 */ /* 0x000fe2000fffe0ff */
[----:B------:R-:W2:Y:S01]  /*18d0*/  LDCU UR39, c[0x0][0x374] ;  /* 0x00006e80ff2777ac */ /* 0x000ea20008000800 */
[----:B------:R-:W-:Y:S02]  /*18e0*/  USEL UR24, UR24, 0x2, UP1 ;  /* 0x0000000218187887 */ /* 0x000fe40008800000 */
[----:B------:R-:W-:Y:S02]  /*18f0*/  UIADD3 UR29, UPT, UPT, UR29, 0x11800, URZ ;  /* 0x000118001d1d7890 */ /* 0x000fe4000fffe0ff */
[----:B------:R-:W-:Y:S02]  /*1900*/  UIADD3 UR44, UPT, UPT, UR43, -UR41, URZ ;  /* 0x800000292b2c7290 */ /* 0x000fe4000fffe0ff */
[----:B------:R-:W-:Y:S01]  /*1910*/  UIADD3 UR21, UPT, UPT, UR21, 0x1, URZ ;  /* 0x0000000115157890 */ /* 0x000fe2000fffe0ff */
[----:B-1--4-:R-:W-:-:S11]  /*1920*/  UMOV UR5, URZ ;  /* 0x000000ff00057c82 */ /* 0x012fd60008000000 */
.L_x_43:
[----:B-1----:R-:W1:Y:S02]  /*1930*/  S2UR UR4, SR_CgaCtaId ;  /* 0x00000000000479c3 */ /* 0x002e640000008800 */
[----:B-1----:R-:W-:-:S09]  /*1940*/  UISETP.NE.AND UP0, UPT, UR4, URZ, UPT ;  /* 0x000000ff0400728c */ /* 0x002fd2000bf05270 */
[----:B------:R-:W-:Y:S05]  /*1950*/  BRA.U UP0, `(.L_x_24) ;  /* 0x0000000100287547 */ /* 0x000fea000b800000 */
[----:B------:R-:W-:Y:S02]  /*1960*/  LEA R0, R9, UR7, 0x3 ;  /* 0x0000000709007c11 */ /* 0x000fe4000f8e18ff */
[----:B------:R-:W-:-:S04]  /*1970*/  SHF.L.U32 R3, R8, 0x1f, RZ ;  /* 0x0000001f08037819 */ /* 0x000fc800000006ff */
[----:B------:R-:W1:Y:S02]  /*1980*/  SYNCS.PHASECHK.TRANS64.TRYWAIT P0, [R0+URZ+0x150], R3 ;  /* 0x00015003000075a7 */ /* 0x000e6400080011ff */
[----:B-1----:R-:W-:Y:S05]  /*1990*/  @!P0 BRA `(.L_x_25) ;  /* 0x0000007c00ec8947 */ /* 0x002fea0003800000 */
.L_x_144:
[----:B------:R3:W-:Y:S01]  /*19a0*/  SYNCS.ARRIVE.TRANS64.A1T0 RZ, [R0+URZ+0x140], RZ ;  /* 0x000140ff00ff79a7 */ /* 0x0007e200081000ff */
[----:B------:R-:W-:-:S05]  /*19b0*/  VIADD R9, R9, 0x1 ;  /* 0x0000000109097836 */ /* 0x000fca0000000000 */
[----:B------:R-:W-:-:S04]  /*19c0*/  ISETP.NE.AND P0, PT, R9, 0x2, PT ;  /* 0x000000020900780c */ /* 0x000fc80003f05270 */
[----:B-1----:R-:W-:Y:S02]  /*19d0*/  SEL R3, RZ, 0x1, P0 ;  /* 0x00000001ff037807 */ /* 0x002fe40000000000 */
[----:B------:R-:W-:Y:S02]  /*19e0*/  SEL R9, R9, RZ, P0 ;  /* 0x000000ff09097207 */ /* 0x000fe40000000000 */
[----:B------:R-:W-:-:S07]  /*19f0*/  LOP3.LUT R8, R8, R3, RZ, 0x3c, !PT ;  /* 0x0000000308087212 */ /* 0x000fce00078e3cff */
.L_x_24:
[----:B------:R-:W-:Y:S01]  /*1a00*/  ULEA UR4, UR5, UR7, 0x3 ;  /* 0x0000000705047291 */ /* 0x000fe2000f8e18ff */
[----:B---3--:R-:W-:Y:S01]  /*1a10*/  SHF.L.U32 R0, R12, 0x1f, RZ ;  /* 0x0000001f0c007819 */ /* 0x008fe200000006ff */
[----:B------:R-:W-:Y:S02]  /*1a20*/  UISETP.GE.U32.AND UP0, UPT, UR46, 0x3f, UPT ;  /* 0x0000003f2e00788c */ /* 0x000fe4000bf06070 */
[----:B------:R-:W-:Y:S02]  /*1a30*/  USHF.L.U32 UR35, UR30, 0x6, URZ ;  /* 0x000000061e237899 */ /* 0x000fe400080006ff */
[----:B------:R-:W-:Y:S01]  /*1a40*/  ULEA UR19, UR31, UR45, 0x8 ;  /* 0x0000002d1f137291 */ /* 0x000fe2000f8e40ff */
[----:B------:R-:W-:Y:S02]  /*1a50*/  UMOV UR13, URZ ;  /* 0x000000ff000d7c82 */ /* 0x000fe40008000000 */
[----:B------:R1:W3:Y:S02]  /*1a60*/  SYNCS.PHASECHK.TRANS64.TRYWAIT P0, [UR4+0x48], R0 ;  /* 0x00004800ff0075a7 */ /* 0x0002e40008001104 */
[----:B------:R-:W-:Y:S07]  /*1a70*/  BRA.U !UP0, `(.L_x_26) ;  /* 0x0000000108c07547 */ /* 0x000fee000b800000 */
[----:B------:R-:W-:Y:S01]  /*1a80*/  UMOV UR6, URZ ;  /* 0x000000ff00067c82 */ /* 0x000fe20008000000 */
[----:B------:R-:W-:-:S05]  /*1a90*/  UMOV UR4, UR5 ;  /* 0x0000000500047c82 */ /* 0x000fca0008000000 */
.L_x_32:
[----:B------:R-:W-:Y:S01]  /*1aa0*/  ULEA UR33, UR4, UR7, 0x3 ;  /* 0x0000000704217291 */ /* 0x000fe2000f8e18ff */
[----:B---3--:R-:W-:Y:S01]  /*1ab0*/  @!P3 MOV R2, 0x5000 ;  /* 0x000050000002b802 */ /* 0x008fe20000000f00 */
[----:B-1-34-:R-:W-:Y:S10]  /*1ac0*/  @P0 BRA `(.L_x_27) ;  /* 0x00000000000c0947 */ /* 0x01aff40003800000 */
[----:B------:R-:W-:-:S04]  /*1ad0*/  SHF.L.U32 R3, R12, 0x1f, RZ ;  /* 0x0000001f0c037819 */ /* 0x000fc800000006ff */
[----:B------:R-:W3:Y:S02]  /*1ae0*/  SYNCS.PHASECHK.TRANS64.TRYWAIT P0, [UR33+0x48], R3 ;  /* 0x00004803ff0075a7 */ /* 0x000ee40008001121 */
[----:B---3--:R-:W-:Y:S05]  /*1af0*/  @!P0 BRA `(.L_x_28) ;  /* 0x0000007c00a88947 */ /* 0x008fea0003800000 */
.L_x_27:
[----:B------:R3:W-:Y:S01]  /*1b00*/  @!P3 SYNCS.ARRIVE.TRANS64 RZ, [UR33], R2 ;  /* 0x00000002ffffb9a7 */ /* 0x0007e20008000021 */
[----:B------:R-:W-:-:S04]  /*1b10*/  ULOP3.LUT UR5, UR24, 0x2, URZ, 0xfc, !UPT ;  /* 0x0000000218057892 */ /* 0x000fc8000f8efcff */
[----:B------:R-:W-:-:S09]  /*1b20*/  UISETP.NE.AND UP0, UPT, UR5, 0x2, UPT ;  /* 0x000000020500788c */ /* 0x000fd2000bf05270 */
[----:B------:R-:W-:Y:S05]  /*1b30*/  BRA.U UP0, `(.L_x_29) ;  /* 0x0000000100047547 */ /* 0x000fea000b800000 */
[----:B--2---:R-:W-:Y:S05]  /*1b40*/  BPT.TRAP 0x1 ;  /* 0x000000040000795c */ /* 0x004fea0000300000 */
.L_x_29:
[----:B------:R-:W-:Y:S04]  /*1b50*/  BSSY.RECONVERGENT B0, `(.L_x_30) ;  /* 0x0000003000007945 */ /* 0x000fe80003800200 */
[----:B------:R-:W-:Y:S05]  /*1b60*/  @P2 BRA `(.L_x_31) ;  /* 0x0000000000042947 */ /* 0x000fea0003800000 */
[----:B--2---:R-:W-:Y:S05]  /*1b70*/  BPT.TRAP 0x1 ;  /* 0x000000040000795c */ /* 0x004fea0000300000 */
.L_x_31:
[----:B--2---:R-:W-:Y:S05]  /*1b80*/  BSYNC.RECONVERGENT B0 ;  /* 0x0000000000007941 */ /* 0x004fea0003800200 */
.L_x_30:
[----:B------:R-:W-:Y:S02]  /*1b90*/  UIADD3 UR5, UPT, UPT, UR4, 0x1, URZ ;  /* 0x0000000104057890 */ /* 0x000fe4000fffe0ff */
[----:B------:R-:W-:Y:S02]  /*1ba0*/  ULEA UR32, UR4, UR7, 0xc ;  /* 0x0000000704207291 */ /* 0x000fe4000f8e60ff */
[----:B------:R-:W-:Y:S02]  /*1bb0*/  UISETP.NE.AND UP0, UPT, UR5, 0x9, UPT ;  /* 0x000000090500788c */ /* 0x000fe4000bf05270 */
[----:B------:R-:W-:Y:S02]  /*1bc0*/  USHF.L.U32 UR34, UR6, 0x5, URZ ;  /* 0x0000000506227899 */ /* 0x000fe400080006ff */
[----:B------:R-:W-:Y:S02]  /*1bd0*/  USEL UR9, URZ, 0x1, UP0 ;  /* 0x00000001ff097887 */ /* 0x000fe40008000000 */
[----:B------:R-:W-:-:S02]  /*1be0*/  USEL UR5, UR5, URZ, UP0 ;  /* 0x000000ff05057287 */ /* 0x000fc40008000000 */
[----:B------:R-:W-:Y:S02]  /*1bf0*/  ULEA UR4, UR4, UR28, 0xd ;  /* 0x0000001c04047291 */ /* 0x000fe4000f8e68ff */
[----:B------:R-:W-:Y:S01]  /*1c00*/  ULEA UR8, UR5, UR7, 0x3 ;  /* 0x0000000705087291 */ /* 0x000fe2000f8e18ff */
[----:B------:R-:W-:Y:S01]  /*1c10*/  LOP3.LUT R12, R12, UR9, RZ, 0x3c, !PT ;  /* 0x000000090c0c7c12 */ /* 0x000fe2000f8e3cff */
[----:B------:R-:W-:Y:S02]  /*1c20*/  UIADD3 UR6, UPT, UPT, UR6, 0x1, URZ ;  /* 0x0000000106067890 */ /* 0x000fe4000fffe0ff */
[----:B------:R-:W-:Y:S01]  /*1c30*/  UIADD3 UR10, UP1, UPT, UR26, 0x80, URZ ;  /* 0x000000801a0a7890 */ /* 0x000fe2000ff3e0ff */
[----:B-1----:R-:W-:Y:S01]  /*1c40*/  SHF.L.U32 R0, R12, 0x1f, RZ ;  /* 0x0000001f0c007819 */ /* 0x002fe200000006ff */
[----:B------:R-:W-:Y:S02]  /*1c50*/  ULEA UR4, UR4, UR7, 0x1 ;  /* 0x0000000704047291 */ /* 0x000fe4000f8e08ff */
[----:B------:R-:W-:Y:S01]  /*1c60*/  UIADD3.X UR11, UPT, UPT, URZ, UR27, URZ, UP1, !UPT ;  /* 0x0000001bff0b7290 */ /* 0x000fe20008ffe4ff */
[----:B------:R4:W1:Y:S01]  /*1c70*/  SYNCS.PHASECHK.TRANS64.TRYWAIT P0, [UR8+0x48], R0 ;  /* 0x00004800ff0075a7 */ /* 0x0008620008001108 */
[----:B------:R-:W-:-:S02]  /*1c80*/  UIADD3 UR8, UP0, UPT, UR26, 0x180, URZ ;  /* 0x000001801a087890 */ /* 0x000fc4000ff1e0ff */
[----:B------:R-:W-:Y:S02]  /*1c90*/  UIADD3 UR32, UPT, UPT, UR32, 0x8800, URZ ;  /* 0x0000880020207890 */ /* 0x000fe4000fffe0ff */
[----:B------:R-:W-:Y:S02]  /*1ca0*/  UIADD3.X UR9, UPT, UPT, URZ, UR27, URZ, UP0, !UPT ;  /* 0x0000001bff097290 */ /* 0x000fe400087fe4ff */
[----:B------:R-:W-:Y:S02]  /*1cb0*/  UISETP.NE.AND UP0, UPT, UR6, UR21, UPT ;  /* 0x000000150600728c */ /* 0x000fe4000bf05270 */
[----:B------:R-:W-:Y:S01]  /*1cc0*/  UIADD3 UR16, UPT, UPT, UR4, 0x11800, URZ ;  /* 0x0001180004107890 */ /* 0x000fe2000fffe0ff */
[----:B------:R-:W-:Y:S01]  /*1cd0*/  UMOV UR12, 0x0 ;  /* 0x00000000000c7882 */ /* 0x000fe20000000000 */
[----:B------:R-:W-:Y:S01]  /*1ce0*/  UMOV UR13, 0x10000000 ;  /* 0x10000000000d7882 */ /* 0x000fe20000000000 */
[----:B------:R-:W-:Y:S01]  /*1cf0*/  UMOV UR4, 0x30000 ;  /* 0x0003000000047882 */ /* 0x000fe20000000000 */
[----:B------:R-:W-:Y:S01]  /*1d00*/  UMOV UR20, UR36 ;  /* 0x0000002400147c82 */ /* 0x000fe20008000000 */
[----:B------:R-:W-:Y:S01]  /*1d10*/  UMOV UR17, UR33 ;  /* 0x0000002100117c82 */ /* 0x000fe20008000000 */
[----:B------:R-:W-:Y:S01]  /*1d20*/  UMOV UR18, UR34 ;  /* 0x0000002200127c82 */ /* 0x000fe20008000000 */
[----:B------:R-:W-:Y:S02]  /*1d30*/  UTMALDG.3D [UR32], [UR10], desc[UR12] ;  /* 0x00000c200a0075b4 */ /* 0x000fe40008011000 */
[----:B------:R2:W-:Y:S02]  /*1d40*/  UTMALDG.3D.MULTICAST [UR16], [UR8], UR4, desc[UR12] ;  /* 0x00000c10080073b4 */ /* 0x0005e40008011804 */
[----:B--2---:R-:W-:Y:S01]  /*1d50*/  UMOV UR13, UR21 ;  /* 0x00000015000d7c82 */ /* 0x004fe20008000000 */
[----:B------:R-:W-:Y:S01]  /*1d60*/  UMOV UR4, UR5 ;  /* 0x0000000500047c82 */ /* 0x000fe20008000000 */
[----:B------:R-:W-:Y:S05]  /*1d70*/  BRA.U UP0, `(.L_x_32) ;  /* 0xfffffffd00487547 */ /* 0x000fea000b83ffff */
.L_x_26:
[----:B------:R-:W-:Y:S01]  /*1d80*/  ULEA UR4, UR5, UR7, 0x3 ;  /* 0x0000000705047291 */ /* 0x000fe2000f8e18ff */
[----:B-1--4-:R-:W-:Y:S01]  /*1d90*/  SHF.L.U32 R0, R12, 0x1f, RZ ;  /* 0x0000001f0c007819 */ /* 0x012fe200000006ff */
[----:B------:R-:W-:Y:S01]  /*1da0*/  @!P1 SYNCS.ARRIVE.TRANS64.A1T0 RZ, [UR7+0xd8], RZ ;  /* 0x0000d8ffffff99a7 */ /* 0x000fe20008100007 */
[----:B------:R-:W-:-:S06]  /*1db0*/  UISETP.GT.AND UP0, UPT, UR43, UR41, UPT ;  /* 0x000000292b00728c */ /* 0x000fcc000bf04270 */
[----:B---3--:R1:W3:Y:S03]  /*1dc0*/  SYNCS.PHASECHK.TRANS64.TRYWAIT P0, [UR4+0x48], R0 ;  /* 0x00004800ff0075a7 */ /* 0x0082e60008001104 */
[----:B------:R-:W-:Y:S05]  /*1dd0*/  BRA.U !UP0, `(.L_x_33) ;  /* 0x0000000108bc7547 */ /* 0x000fea000b800000 */
[----:B------:R-:W-:Y:S01]  /*1de0*/  UIADD3 UR25, UPT, UPT, UR44, UR13, URZ ;  /* 0x0000000d2c197290 */ /* 0x000fe2000fffe0ff */
[----:B------:R-:W-:-:S11]  /*1df0*/  UMOV UR4, UR5 ;  /* 0x0000000500047c82 */ /* 0x000fd60008000000 */
.L_x_39:
[----:B------:R-:W-:Y:S01]  /*1e00*/  ULEA UR9, UR4, UR7, 0x3 ;  /* 0x0000000704097291 */ /* 0x000fe2000f8e18ff */
[----:B---3--:R-:W-:Y:S01]  /*1e10*/  @!P3 MOV R2, 0x5000 ;  /* 0x000050000002b802 */ /* 0x008fe20000000f00 */
[----:B-1-3--:R-:W-:Y:S10]  /*1e20*/  @P0 BRA `(.L_x_34) ;  /* 0x00000000000c0947 */ /* 0x00aff40003800000 */
[----:B------:R-:W-:-:S04]  /*1e30*/  SHF.L.U32 R3, R12, 0x1f, RZ ;  /* 0x0000001f0c037819 */ /* 0x000fc800000006ff */
[----:B------:R-:W3:Y:S02]  /*1e40*/  SYNCS.PHASECHK.TRANS64.TRYWAIT P0, [UR9+0x48], R3 ;  /* 0x00004803ff0075a7 */ /* 0x000ee40008001109 */
[----:B---3--:R-:W-:Y:S05]  /*1e50*/  @!P0 BRA `(.L_x_35) ;  /* 0x0000007800e88947 */ /* 0x008fea0003800000 */
.L_x_34:
[----:B------:R3:W-:Y:S01]  /*1e60*/  @!P3 SYNCS.ARRIVE.TRANS64 RZ, [UR9], R2 ;  /* 0x00000002ffffb9a7 */ /* 0x0007e20008000009 */
[----:B------:R-:W-:-:S04]  /*1e70*/  ULOP3.LUT UR5, UR24, 0x2, URZ, 0xfc, !UPT ;  /* 0x0000000218057892 */ /* 0x000fc8000f8efcff */
[----:B------:R-:W-:-:S09]  /*1e80*/  UISETP.NE.AND UP0, UPT, UR5, 0x2, UPT ;  /* 0x000000020500788c */ /* 0x000fd2000bf05270 */
[----:B------:R-:W-:Y:S05]  /*1e90*/  BRA.U UP0, `(.L_x_36) ;  /* 0x0000000100047547 */ /* 0x000fea000b800000 */
[----:B--2---:R-:W-:Y:S05]  /*1ea0*/  BPT.TRAP 0x1 ;  /* 0x000000040000795c */ /* 0x004fea0000300000 */
.L_x_36:
[----:B------:R-:W-:Y:S04]  /*1eb0*/  BSSY.RECONVERGENT B0, `(.L_x_37) ;  /* 0x0000003000007945 */ /* 0x000fe80003800200 */
[----:B------:R-:W-:Y:S05]  /*1ec0*/  @P2 BRA `(.L_x_38) ;  /* 0x0000000000042947 */ /* 0x000fea0003800000 */
[----:B--2---:R-:W-:Y:S05]  /*1ed0*/  BPT.TRAP 0x1 ;  /* 0x000000040000795c */ /* 0x004fea0000300000 */
.L_x_38:
[----:B--2---:R-:W-:Y:S05]  /*1ee0*/  BSYNC.RECONVERGENT B0 ;  /* 0x0000000000007941 */ /* 0x004fea0003800200 */
.L_x_37:
[----:B------:R-:W-:Y:S02]  /*1ef0*/  UIADD3 UR5, UPT, UPT, UR4, 0x1, URZ ;  /* 0x0000000104057890 */ /* 0x000fe4000fffe0ff */
[----:B------:R-:W-:Y:S02]  /*1f00*/  UIADD3 UR14, UP1, UPT, UR26, 0x80, URZ ;  /* 0x000000801a0e7890 */ /* 0x000fe4000ff3e0ff */
[----:B------:R-:W-:Y:S02]  /*1f10*/  UISETP.NE.AND UP0, UPT, UR5, 0x9, UPT ;  /* 0x000000090500788c */ /* 0x000fe4000bf05270 */
[----:B------:R-:W-:Y:S02]  /*1f20*/  USHF.L.U32 UR10, UR13, 0x5, URZ ;  /* 0x000000050d0a7899 */ /* 0x000fe400080006ff */
[----:B------:R-:W-:Y:S02]  /*1f30*/  USEL UR8, URZ, 0x1, UP0 ;  /* 0x00000001ff087887 */ /* 0x000fe40008000000 */
[----:B------:R-:W-:-:S02]  /*1f40*/  USEL UR5, UR5, URZ, UP0 ;  /* 0x000000ff05057287 */ /* 0x000fc40008000000 */
[----:B------:R-:W-:Y:S02]  /*1f50*/  UIADD3 UR22, UP0, UPT, UR26, 0x180, URZ ;  /* 0x000001801a167890 */ /* 0x000fe4000ff1e0ff */
[----:B------:R-:W-:Y:S01]  /*1f60*/  LOP3.LUT R12, R12, UR8, RZ, 0x3c, !PT ;  /* 0x000000080c0c7c12 */ /* 0x000fe2000f8e3cff */
[----:B------:R-:W-:Y:S02]  /*1f70*/  ULEA UR8, UR4, UR7, 0xc ;  /* 0x0000000704087291 */ /* 0x000fe4000f8e60ff */
[----:B------:R-:W-:Y:S01]  /*1f80*/  ULEA UR6, UR5, UR7, 0x3 ;  /* 0x0000000705067291 */ /* 0x000fe2000f8e18ff */
[----:B-1----:R-:W-:Y:S01]  /*1f90*/  SHF.L.U32 R0, R12, 0x1f, RZ ;  /* 0x0000001f0c007819 */ /* 0x002fe200000006ff */
[----:B------:R-:W-:Y:S02]  /*1fa0*/  UIADD3 UR8, UPT, UPT, UR8, 0x8800, URZ ;  /* 0x0000880008087890 */ /* 0x000fe4000fffe0ff */
[----:B------:R-:W-:Y:S02]  /*1fb0*/  UIADD3.X UR15, UPT, UPT, URZ, UR27, URZ, UP1, !UPT ;  /* 0x0000001bff0f7290 */ /* 0x000fe40008ffe4ff */
[----:B------:R-:W-:-:S02]  /*1fc0*/  ULEA UR16, UR4, UR29, 0xe ;  /* 0x0000001d04107291 */ /* 0x000fc4000f8e70ff */
[----:B------:R-:W-:Y:S01]  /*1fd0*/  UIADD3.X UR23, UPT, UPT, URZ, UR27, URZ, UP0, !UPT ;  /* 0x0000001bff177290 */ /* 0x000fe200087fe4ff */
[----:B------:R4:W1:Y:S01]  /*1fe0*/  SYNCS.PHASECHK.TRANS64.TRYWAIT P0, [UR6+0x48], R0 ;  /* 0x00004800ff0075a7 */ /* 0x0008620008001106 */
[----:B------:R-:W-:Y:S01]  /*1ff0*/  UMOV UR30, 0x0 ;  /* 0x00000000001e7882 */ /* 0x000fe20000000000 */
[----:B------:R-:W-:Y:S01]  /*2000*/  UMOV UR31, 0x10000000 ;  /* 0x10000000001f7882 */ /* 0x000fe20000000000 */
[----:B------:R-:W-:Y:S01]  /*2010*/  UMOV UR11, UR35 ;  /* 0x00000023000b7c82 */ /* 0x000fe20008000000 */
[----:B------:R-:W-:Y:S01]  /*2020*/  UMOV UR12, UR36 ;  /* 0x00000024000c7c82 */ /* 0x000fe20008000000 */
[----:B------:R-:W-:Y:S01]  /*2030*/  UMOV UR6, 0x30000 ;  /* 0x0003000000067882 */ /* 0x000fe20000000000 */
[----:B------:R-:W-:Y:S01]  /*2040*/  UMOV UR20, UR36 ;  /* 0x0000002400147c82 */ /* 0x000fe20008000000 */
[----:B------:R-:W-:Y:S01]  /*2050*/  UMOV UR17, UR9 ;  /* 0x0000000900117c82 */ /* 0x000fe20008000000 */
[----:B------:R-:W-:Y:S01]  /*2060*/  UMOV UR18, UR10 ;  /* 0x0000000a00127c82 */ /* 0x000fe20008000000 */
[----:B------:R4:W-:Y:S01]  /*2070*/  UTMALDG.3D [UR8], [UR14], desc[UR30] ;  /* 0x00001e080e0075b4 */ /* 0x0009e20008011000 */
[----:B------:R-:W-:Y:S01]  /*2080*/  UIADD3 UR13, UPT, UPT, UR13, 0x1, URZ ;  /* 0x000000010d0d7890 */ /* 0x000fe2000fffe0ff */
[----:B------:R-:W-:-:S03]  /*2090*/  UMOV UR4, UR5 ;  /* 0x0000000500047c82 */ /* 0x000fc60008000000 */
[----:B------:R-:W-:Y:S01]  /*20a0*/  UISETP.NE.AND UP0, UPT, UR13, UR25, UPT ;  /* 0x000000190d00728c */ /* 0x000fe2000bf05270 */
[----:B------:R4:W-:Y:S08]  /*20b0*/  UTMALDG.3D.MULTICAST [UR16], [UR22], UR6, desc[UR30] ;  /* 0x00001e10160073b4 */ /* 0x0009f00008011806 */
[----:B----4-:R-:W-:Y:S05]  /*20c0*/  BRA.U UP0, `(.L_x_39) ;  /* 0xfffffffd004c7547 */ /* 0x010fea000b83ffff */
.L_x_33:
[C---:B------:R-:W-:Y:S01]  /*20d0*/  LEA R3, R11.reuse, UR7, 0x3 ;  /* 0x000000070b037c11 */ /* 0x040fe2000f8e18ff */
[----:B------:R-:W-:Y:S01]  /*20e0*/  NOP ;  /* 0x0000000000007918 */ /* 0x000fe20000000000 */
[----:B-1----:R-:W-:Y:S02]  /*20f0*/  SHF.L.U32 R0, R10, 0x1f, RZ ;  /* 0x0000001f0a007819 */ /* 0x002fe400000006ff */
[----:B------:R-:W-:Y:S02]  /*2100*/  LEA R5, R11, UR7, 0x4 ;  /* 0x000000070b057c11 */ /* 0x000fe4000f8e20ff */
[----:B---3--:R-:W1:Y:S02]  /*2110*/  SYNCS.PHASECHK.TRANS64.TRYWAIT P0, [R3+URZ+0xe0], R0 ;  /* 0x0000e000030075a7 */ /* 0x008e6400080011ff */
[----:B-1----:R-:W-:Y:S05]  /*2120*/  @!P0 BRA `(.L_x_40) ;  /* 0x00000078004c8947 */ /* 0x002fea0003800000 */
.L_x_147:
[----:B------:R-:W3:Y:S01]  /*2130*/  LDS.128 R4, [R5+0x170] ;  /* 0x0001700005047984 */ /* 0x000ee20000000c00 */
[----:B------:R-:W-:Y:S01]  /*2140*/  UISETP.GE.AND UP0, UPT, UR42, 0x1, UPT ;  /* 0x000000012a00788c */ /* 0x000fe2000bf06270 */
[----:B------:R-:W-:Y:S01]  /*2150*/  @!PT LDS RZ, [RZ] ;  /* 0x00000000fffff984 */ /* 0x000fe20000000800 */
[----:B------:R-:W-:Y:S01]  /*2160*/  @!PT LDS RZ, [RZ] ;  /* 0x00000000fffff984 */ /* 0x000fe20000000800 */
[----:B------:R-:W-:Y:S01]  /*2170*/  @!PT LDS RZ, [RZ] ;  /* 0x00000000fffff984 */ /* 0x000fe20000000800 */
[----:B------:R-:W-:Y:S01]  /*2180*/  @!PT LDS RZ, [RZ] ;  /* 0x00000000fffff984 */ /* 0x000fe20000000800 */
[----:B------:R4:W-:Y:S06]  /*2190*/  MEMBAR.ALL.CTA ;  /* 0x0000000000007992 */ /* 0x0009ec0000008000 */
[----:B----4-:R-:W4:Y:S01]  /*21a0*/  FENCE.VIEW.ASYNC.S ;  /* 0x00000000000073c6 */ /* 0x010f220000000000 */
[----:B---3--:R-:W-:-:S13]  /*21b0*/  LOP3.LUT P0, RZ, R6, 0x1, RZ, 0xc0, !PT ;  /* 0x0000000106ff7812 */ /* 0x008fda000780c0ff */
[----:B----4-:R-:W-:Y:S01]  /*21c0*/  VOTEU.ANY UP1, P0 ;  /* 0x0000000000ff7886 */ /* 0x010fe20000020100 */
[----:B------:R-:W-:-:S13]  /*21d0*/  PLOP3.LUT P0, PT, PT, PT, UP1, 0x80, 0x8 ;  /* 0x000000000008781c */ /* 0x000fda0003f0f018 */
[----:B-1----:R-:W-:Y:S02]  /*21e0*/  @P0 LOP3.LUT R0, R5, 0xffff, RZ, 0xc0, !PT ;  /* 0x0000ffff05000812 */ /* 0x002fe400078ec0ff */
[----:B------:R-:W-:Y:S02]  /*21f0*/  @P0 MOV R2, R4 ;  /* 0x0000000400020202 */ /* 0x000fe40000000f00 */
[----:B------:R-:W-:Y:S01]  /*2200*/  @P0 R2UR UR6, R0 ;  /* 0x00000000000602ca */ /* 0x000fe200000e0000 */
[----:B------:R-:W-:Y:S01]  /*2210*/  VIADD R0, R3, 0xf0 ;  /* 0x000000f003007836 */ /* 0x000fe20000000000 */
[----:B------:R-:W-:Y:S02]  /*2220*/  @P0 SHF.R.U32.HI R4, RZ, 0x10, R5 ;  /* 0x00000010ff040819 */ /* 0x000fe40000011605 */
[----:B------:R-:W-:Y:S02]  /*2230*/  @P0 R2UR UR8, R2 ;  /* 0x00000000020802ca */ /* 0x000fe400000e0000 */
[----:B------:R-:W-:-:S02]  /*2240*/  PRMT R0, RZ, 0x654, R0 ;  /* 0x00000654ff007816 */ /* 0x000fc40000000000 */
[----:B------:R-:W-:Y:S02]  /*2250*/  @P0 R2UR UR4, R4 ;  /* 0x00000000040402ca */ /* 0x000fe400000e0000 */
[----:B------:R1:W-:Y:S03]  /*2260*/  SYNCS.ARRIVE.TRANS64.RED.A1T0 RZ, [R0+URZ], RZ ;  /* 0x000000ff00ff79a7 */ /* 0x0003e600081004ff */
[----:B------:R-:W-:-:S04]  /*2270*/  @UP1 UMOV UR37, UR6 ;  /* 0x0000000600251c82 */ /* 0x000fc80008000000 */
[----:B------:R-:W-:-:S04]  /*2280*/  @UP1 UMOV UR38, UR8 ;  /* 0x0000000800261c82 */ /* 0x000fc80008000000 */
[----:B------:R-:W-:Y:S01]  /*2290*/  @UP1 UMOV UR36, UR4 ;  /* 0x0000000400241c82 */ /* 0x000fe20008000000 */
[----:B------:R-:W-:Y:S05]  /*22a0*/  BRA.U !UP0, `(.L_x_41) ;  /* 0x0000000108d47547 */ /* 0x000fea000b800000 */
[----:B------:R-:W2:Y:S01]  /*22b0*/  LDCU.128 UR12, c[0x0][0xb10] ;  /* 0x00016200ff0c77ac */ /* 0x000ea20008000c00 */
[----:B------:R-:W3:Y:S01]  /*22c0*/  LDCU UR25, c[0x0][0xb20] ;  /* 0x00016400ff1977ac */ /* 0x000ee20008000800 */
[----:B------:R-:W4:Y:S01]  /*22d0*/  LDCU UR20, c[0x0][0xb0c] ;  /* 0x00016180ff1477ac */ /* 0x000f220008000800 */
[----:B------:R-:W1:Y:S01]  /*22e0*/  LDCU.64 UR10, c[0x0][0xb28] ;  /* 0x00016500ff0a77ac */ /* 0x000e620008000a00 */
[----:B------:R-:W-:Y:S02]  /*22f0*/  UISETP.NE.AND UP3, UPT, UR42, 0x1, UPT ;  /* 0x000000012a00788c */ /* 0x000fe4000bf65270 */
[----:B--2---:R-:W-:Y:S02]  /*2300*/  UIMAD.WIDE.U32 UR16, UR39, UR15, URZ ;  /* 0x0000000f271072a5 */ /* 0x004fe4000f8e00ff */
[----:B------:R-:W-:Y:S02]  /*2310*/  UIMAD.WIDE.U32 UR8, UR40, UR12, URZ ;  /* 0x0000000c280872a5 */ /* 0x000fe4000f8e00ff */
[----:B------:R-:W-:-:S02]  /*2320*/  UISETP.NE.AND UP0, UPT, UR14, 0x1, UPT ;  /* 0x000000010e00788c */ /* 0x000fc4000bf05270 */
[----:B------:R-:W-:Y:S01]  /*2330*/  UIMAD.WIDE.U32 UR22, UR37, UR15, URZ ;  /* 0x0000000f251672a5 */ /* 0x000fe2000f8e00ff */
[----:B------:R-:W-:Y:S02]  /*2340*/  UMOV UR16, UR17 ;  /* 0x0000001100107c82 */ /* 0x000fe40008000000 */
[----:B------:R-:W-:Y:S01]  /*2350*/  UMOV UR8, UR9 ;  /* 0x0000000900087c82 */ /* 0x000fe20008000000 */
[----:B---3--:R-:W-:Y:S02]  /*2360*/  USHF.R.U32.HI UR16, URZ, UR25, UR16 ;  /* 0x00000019ff107299 */ /* 0x008fe40008011610 */
[----:B----4-:R-:W-:Y:S02]  /*2370*/  UISETP.NE.AND UP2, UPT, UR20, 0x1, UPT ;  /* 0x000000011400788c */ /* 0x010fe4000bf45270 */
[----:B------:R-:W-:Y:S02]  /*2380*/  USHF.R.U32.HI UR8, URZ, UR13, UR8 ;  /* 0x0000000dff087299 */ /* 0x000fe40008011608 */
[----:B------:R-:W-:-:S02]  /*2390*/  USEL UR6, UR39, UR16, !UP0 ;  /* 0x0000001027067287 */ /* 0x000fc4000c000000 */
[----:B------:R-:W-:Y:S02]  /*23a0*/  USEL UR8, UR40, UR8, !UP2 ;  /* 0x0000000828087287 */ /* 0x000fe4000d000000 */
[----:B-1----:R-:W-:Y:S01]  /*23b0*/  UIMAD.WIDE.U32 UR16, UR6, UR10, URZ ;  /* 0x0000000a061072a5 */ /* 0x002fe2000f8e00ff */
[----:B------:R-:W-:Y:S01]  /*23c0*/  UMOV UR4, UR23 ;  /* 0x0000001700047c82 */ /* 0x000fe20008000000 */
[----:B------:R-:W-:Y:S02]  /*23d0*/  UIMAD.WIDE.U32 UR18, UR38, UR12, URZ ;  /* 0x0000000c261272a5 */ /* 0x000fe4000f8e00ff */
[----:B------:R-:W-:-:S03]  /*23e0*/  UIMAD.WIDE.U32 UR22, UR8, UR10, URZ ;  /* 0x0000000a081672a5 */ /* 0x000fc6000f8e00ff */
[----:B------:R-:W-:Y:S01]  /*23f0*/  UMOV UR16, UR17 ;  /* 0x0000001100107c82 */ /* 0x000fe20008000000 */
[----:B------:R-:W-:Y:S02]  /*2400*/  USHF.R.U32.HI UR4, URZ, UR25, UR4 ;  /* 0x00000019ff047299 */ /* 0x000fe40008011604 */
[----:B------:R-:W-:Y:S01]  /*2410*/  @UP3 USHF.R.U32.HI UR6, URZ, UR11, UR16 ;  /* 0x0000000bff063299 */ /* 0x000fe20008011610 */
[----:B------:R-:W-:Y:S01]  /*2420*/  UMOV UR18, UR19 ;  /* 0x0000001300127c82 */ /* 0x000fe20008000000 */
[----:B------:R-:W-:Y:S01]  /*2430*/  UMOV UR22, UR23 ;  /* 0x0000001700167c82 */ /* 0x000fe20008000000 */
[----:B------:R-:W-:Y:S02]  /*2440*/  USHF.R.U32.HI UR13, URZ, UR13, UR18 ;  /* 0x0000000dff0d7299 */ /* 0x000fe40008011612 */
[----:B------:R-:W-:Y:S02]  /*2450*/  USEL UR4, UR37, UR4, !UP0 ;  /* 0x0000000425047287 */ /* 0x000fe4000c000000 */
[----:B------:R-:W-:-:S02]  /*2460*/  @UP3 USHF.R.U32.HI UR8, URZ, UR11, UR22 ;  /* 0x0000000bff083299 */ /* 0x000fc40008011616 */
[----:B------:R-:W-:Y:S02]  /*2470*/  UIMAD UR9, UR42, UR6, URZ ;  /* 0x000000062a0972a4 */ /* 0x000fe4000f8e02ff */
[----:B------:R-:W-:Y:S02]  /*2480*/  USEL UR6, UR38, UR13, !UP2 ;  /* 0x0000000d26067287 */ /* 0x000fe4000d000000 */
[----:B------:R-:W-:Y:S02]  /*2490*/  UIMAD UR12, UR42, UR8, URZ ;  /* 0x000000082a0c72a4 */ /* 0x000fe4000f8e02ff */
[----:B------:R-:W-:Y:S02]  /*24a0*/  UISETP.GE.AND UP0, UPT, UR4, UR9, UPT ;  /* 0x000000090400728c */ /* 0x000fe4000bf06270 */
[----:B------:R-:W-:Y:S02]  /*24b0*/  UIMAD.WIDE.U32 UR16, UR4, UR10, URZ ;  /* 0x0000000a041072a5 */ /* 0x000fe4000f8e00ff */
[----:B------:R-:W-:-:S02]  /*24c0*/  UISETP.GE.OR UP0, UPT, UR6, UR12, UP0 ;  /* 0x0000000c0600728c */ /* 0x000fc40008706670 */
[----:B------:R-:W-:Y:S02]  /*24d0*/  UIMAD.WIDE.U32 UR12, UR6, UR10, URZ ;  /* 0x0000000a060c72a5 */ /* 0x000fe4000f8e00ff */
[----:B------:R-:W-:Y:S01]  /*24e0*/  UIADD3 UR15, UPT, UPT, -UR4, URZ, URZ ;  /* 0x000000ff040f7290 */ /* 0x000fe2000fffe1ff */
[----:B------:R-:W-:Y:S01]  /*24f0*/  UMOV UR10, UR17 ;  /* 0x00000011000a7c82 */ /* 0x000fe20008000000 */
[----:B------:R-:W-:Y:S02]  /*2500*/  UIADD3 UR12, UPT, UPT, -UR6, URZ, URZ ;  /* 0x000000ff060c7290 */ /* 0x000fe4000fffe1ff */
[----:B------:R-:W-:-:S03]  /*2510*/  USHF.R.U32.HI UR10, URZ, UR11, UR10 ;  /* 0x0000000bff0a7299 */ /* 0x000fc6000801160a */
[----:B------:R-:W-:Y:S01]  /*2520*/  @!UP0 UMOV UR9, UR13 ;  /* 0x0000000d00098c82 */ /* 0x000fe20008000000 */
[----:B------:R-:W-:Y:S02]  /*2530*/  UIMAD UR15, UR14, UR15, UR37 ;  /* 0x0000000f0e0f72a4 */ /* 0x000fe4000f8e0225 */
[----:B------:R-:W-:Y:S02]  /*2540*/  USEL UR10, UR4, UR10, !UP3 ;  /* 0x0000000a040a7287 */ /* 0x000fe4000d800000 */
[----:B------:R-:W-:Y:S02]  /*2550*/  @!UP0 USHF.R.U32.HI UR9, URZ, UR11, UR9 ;  /* 0x0000000bff098299 */ /* 0x000fe40008011609 */
[----:B------:R-:W-:Y:S02]  /*2560*/  UIADD3 UR11, UPT, UPT, -UR10, URZ, URZ ;  /* 0x000000ff0a0b7290 */ /* 0x000fe4000fffe1ff */
[----:B------:R-:W-:Y:S02]  /*2570*/  @!UP0 USEL UR9, UR6, UR9, !UP3 ;  /* 0x0000000906098287 */ /* 0x000fe4000d800000 */
[----:B------:R-:W-:-:S02]  /*2580*/  UIMAD UR11, UR42, UR11, UR4 ;  /* 0x0000000b2a0b72a4 */ /* 0x000fc4000f8e0204 */
[----:B------:R-:W-:Y:S02]  /*2590*/  @!UP0 UIADD3 UR10, UPT, UPT, UR10, -UR9, URZ ;  /* 0x800000090a0a8290 */ /* 0x000fe4000fffe0ff */
[----:B------:R-:W-:Y:S02]  /*25a0*/  @!UP0 UIMAD UR9, UR11, UR8, UR9 ;  /* 0x000000080b0982a4 */ /* 0x000fe4000f8e0209 */
[----:B------:R-:W-:Y:S02]  /*25b0*/  @!UP0 UIMAD UR4, UR42, UR10, UR6 ;  /* 0x0000000a2a0482a4 */ /* 0x000fe4000f8e0206 */
[----:B------:R-:W-:Y:S02]  /*25c0*/  UIMAD UR8, UR20, UR12, UR38 ;  /* 0x0000000c140872a4 */ /* 0x000fe4000f8e0226 */
[----:B------:R-:W-:Y:S01]  /*25d0*/  UIMAD UR37, UR4, UR14, UR15 ;  /* 0x0000000e042572a4 */ /* 0x000fe2000f8e020f */
[----:B------:R-:W-:Y:S02]  /*25e0*/  @!UP0 UMOV UR6, UR9 ;  /* 0x0000000900068c82 */ /* 0x000fe40008000000 */
[----:B------:R-:W-:-:S12]  /*25f0*/  UIMAD UR38, UR6, UR20, UR8 ;  /* 0x00000014062672a4 */ /* 0x000fd8000f8e0208 */
.L_x_41:
[----:B------:R-:W3:Y:S02]  /*2600*/  LDCU UR4, c[0x0][0xb30] ;  /* 0x00016600ff0477ac */ /* 0x000ee40008000800 */
[----:B---3--:R-:W-:-:S09]  /*2610*/  UISETP.NE.AND UP0, UPT, UR4, 0x1, UPT ;  /* 0x000000010400788c */ /* 0x008fd2000bf05270 */
[----:B------:R-:W-:Y:S05]  /*2620*/  BRA.U UP0, `(.L_x_42) ;  /* 0x0000000100447547 */ /* 0x000fea000b800000 */
[----:B------:R-:W3:Y:S01]  /*2630*/  LDCU.128 UR12, c[0x0][0xb10] ;  /* 0x00016200ff0c77ac */ /* 0x000ee20008000c00 */
[----:B------:R-:W4:Y:S01]  /*2640*/  LDCU UR16, c[0x0][0xb0c] ;  /* 0x00016180ff1077ac */ /* 0x000f220008000800 */
[----:B------:R-:W1:Y:S01]  /*2650*/  LDCU UR17, c[0x0][0xb20] ;  /* 0x00016400ff1177ac */ /* 0x000e620008000800 */
[----:B---3--:R-:W-:Y:S02]  /*2660*/  UIMAD.WIDE.U32 UR10, UR38, UR12, URZ ;  /* 0x0000000c260a72a5 */ /* 0x008fe4000f8e00ff */
[----:B------:R-:W-:Y:S02]  /*2670*/  UIMAD.WIDE.U32 UR8, UR37, UR15, URZ ;  /* 0x0000000f250872a5 */ /* 0x000fe4000f8e00ff */
[----:B----4-:R-:W-:Y:S02]  /*2680*/  UISETP.NE.AND UP2, UPT, UR16, 0x1, UPT ;  /* 0x000000011000788c */ /* 0x010fe4000bf45270 */
[----:B------:R-:W-:Y:S01]  /*2690*/  UISETP.NE.AND UP0, UPT, UR14, 0x1, UPT ;  /* 0x000000010e00788c */ /* 0x000fe2000bf05270 */
[----:B------:R-:W-:-:S02]  /*26a0*/  UMOV UR6, UR11 ;  /* 0x0000000b00067c82 */ /* 0x000fc40008000000 */
[----:B------:R-:W-:Y:S01]  /*26b0*/  UMOV UR4, UR9 ;  /* 0x0000000900047c82 */ /* 0x000fe20008000000 */
[----:B------:R-:W-:Y:S02]  /*26c0*/  USHF.R.U32.HI UR6, URZ, UR13, UR6 ;  /* 0x0000000dff067299 */ /* 0x000fe40008011606 */
[----:B-1----:R-:W-:Y:S02]  /*26d0*/  USHF.R.U32.HI UR4, URZ, UR17, UR4 ;  /* 0x00000011ff047299 */ /* 0x002fe40008011604 */
[----:B------:R-:W-:Y:S02]  /*26e0*/  USEL UR6, UR38, UR6, !UP2 ;  /* 0x0000000626067287 */ /* 0x000fe4000d000000 */
[----:B------:R-:W-:-:S04]  /*26f0*/  USEL UR4, UR37, UR4, !UP0 ;  /* 0x0000000425047287 */ /* 0x000fc8000c000000 */
[----:B------:R-:W-:Y:S02]  /*2700*/  UIADD3 UR8, UPT, UPT, UR6, -UR4, URZ ;  /* 0x8000000406087290 */ /* 0x000fe4000fffe0ff */
[----:B------:R-:W-:Y:S02]  /*2710*/  UIADD3 UR4, UPT, UPT, -UR6, UR4, URZ ;  /* 0x0000000406047290 */ /* 0x000fe4000fffe1ff */
[----:B------:R-:W-:Y:S02]  /*2720*/  UIMAD UR37, UR8, UR14, UR37 ;  /* 0x0000000e082572a4 */ /* 0x000fe4000f8e0225 */
[----:B------:R-:W-:-:S12]  /*2730*/  UIMAD UR38, UR4, UR16, UR38 ;  /* 0x00000010042672a4 */ /* 0x000fd8000f8e0226 */
.L_x_42:
[----:B------:R-:W-:Y:S01]  /*2740*/  VIADD R11, R11, 0x1 ;  /* 0x000000010b0b7836 */ /* 0x000fe20000000000 */
[----:B------:R-:W-:Y:S02]  /*2750*/  R2UR UR6, R84 ;  /* 0x00000000540672ca */ /* 0x000fe400000e0000 */
[----:B------:R-:W-:Y:S02]  /*2760*/  R2UR UR4, R83 ;  /* 0x00000000530472ca */ /* 0x000fe400000e0000 */
[C---:B------:R-:W-:Y:S02]  /*2770*/  ISETP.NE.AND P0, PT, R11.reuse, 0x2, PT ;  /* 0x000000020b00780c */ /* 0x040fe40003f05270 */
[----:B------:R-:W-:Y:S02]  /*2780*/  PLOP3.LUT P1, PT, PT, PT, PT, 0x80, 0x8 ;  /* 0x000000000008781c */ /* 0x000fe40003f2f070 */
[----:B------:R-:W-:Y:S02]  /*2790*/  SEL R3, RZ, 0x1, P0 ;  /* 0x00000001ff037807 */ /* 0x000fe40000000000 */
[----:B------:R-:W-:-:S02]  /*27a0*/  SEL R11, R11, RZ, P0 ;  /* 0x000000ff0b0b7207 */ /* 0x000fc40000000000 */
[----:B------:R-:W-:Y:S01]  /*27b0*/  LOP3.LUT R10, R10, R3, RZ, 0x3c, !PT ;  /* 0x000000030a0a7212 */ /* 0x000fe200078e3cff */
[----:B------:R-:W-:Y:S02]  /*27c0*/  UIADD3 UR30, UPT, UPT, UR38, UR6, URZ ;  /* 0x00000006261e7290 */ /* 0x000fe4000fffe0ff */
[----:B------:R-:W-:Y:S01]  /*27d0*/  UIADD3 UR31, UPT, UPT, UR37, UR4, URZ ;  /* 0x00000004251f7290 */ /* 0x000fe2000fffe0ff */
[----:B------:R-:W-:Y:S11]  /*27e0*/  BRA.U UP1, `(.L_x_43) ;  /* 0xfffffff101507547 */ /* 0x000ff6000b83ffff */
[----:B------:R-:W-:Y:S01]  /*27f0*/  UIADD3 UR7, UPT, UPT, UR7, 0x48, URZ ;  /* 0x0000004807077890 */ /* 0x000fe2000fffe0ff */
[----:B------:R-:W-:-:S03]  /*2800*/  SHF.L.U32 R3, R12, 0x1f, RZ ;  /* 0x0000001f0c037819 */ /* 0x000fc600000006ff */
[----:B------:R-:W-:-:S09]  /*2810*/  ULEA UR4, UR5, UR7, 0x3 ;  /* 0x0000000705047291 */ /* 0x000fd2000f8e18ff */
[----:B------:R-:W3:Y:S02]  /*2820*/  SYNCS.PHASECHK.TRANS64.TRYWAIT P0, [UR4], R3 ;  /* 0x00000003ff0075a7 */ /* 0x000ee40008001104 */
[----:B---3--:R-:W-:Y:S05]  /*2830*/  @!P0 BRA `(.L_x_44) ;  /* 0x00000070009c8947 */ /* 0x008fea0003800000 */
.L_x_149:
[----:B------:R-:W-:-:S04]  /*2840*/  UIADD3 UR4, UPT, UPT, UR5, 0x1, URZ ;  /* 0x0000000105047890 */ /* 0x000fc8000fffe0ff */
[----:B------:R-:W-:-:S04]  /*2850*/  UISETP.NE.AND UP0, UPT, UR4, 0x9, UPT ;  /* 0x000000090400788c */ /* 0x000fc8000bf05270 */
[----:B------:R-:W-:Y:S02]  /*2860*/  USEL UR6, URZ, 0x1, UP0 ;  /* 0x00000001ff067887 */ /* 0x000fe40008000000 */
[----:B------:R-:W-:-:S04]  /*2870*/  USEL UR4, UR4, URZ, UP0 ;  /* 0x000000ff04047287 */ /* 0x000fc80008000000 */
[----:B------:R-:W-:Y:S01]  /*2880*/  ULEA UR5, UR4, UR7, 0x3 ;  /* 0x0000000704057291 */ /* 0x000fe2000f8e18ff */
[----:B------:R-:W-:-:S04]  /*2890*/  LOP3.LUT R2, R12, UR6, RZ, 0x3c, !PT ;  /* 0x000000060c027c12 */ /* 0x000fc8000f8e3cff */
[----:B-1----:R-:W-:-:S04]  /*28a0*/  SHF.L.U32 R3, R2, 0x1f, RZ ;  /* 0x0000001f02037819 */ /* 0x002fc800000006ff */
[----:B------:R-:W1:Y:S02]  /*28b0*/  SYNCS.PHASECHK.TRANS64.TRYWAIT P0, [UR5], R3 ;  /* 0x00000003ff0075a7 */ /* 0x000e640008001105 */
[----:B-1----:R-:W-:Y:S05]  /*28c0*/  @!P0 BRA `(.L_x_45) ;  /* 0x0000007000908947 */ /* 0x002fea0003800000 */
.L_x_151:
        /* <DEDUP_REMOVED lines=9> */
.L_x_153:
        /* <DEDUP_REMOVED lines=9> */
.L_x_155:
        /* <DEDUP_REMOVED lines=9> */
.L_x_157:
        /* <DEDUP_REMOVED lines=9> */
.L_x_159:
        /* <DEDUP_REMOVED lines=9> */
.L_x_161:
        /* <DEDUP_REMOVED lines=9> */
.L_x_163:
[----:B------:R-:W-:-:S04]  /*2c30*/  UIADD3 UR4, UPT, UPT, UR4, 0x1, URZ ;  /* 0x0000000104047890 */ /* 0x000fc8000fffe0ff */
[----:B------:R-:W-:-:S04]  /*2c40*/  UISETP.NE.AND UP0, UPT, UR4, 0x9, UPT ;  /* 0x000000090400788c */ /* 0x000fc8000bf05270 */
[----:B------:R-:W-:Y:S02]  /*2c50*/  USEL UR5, URZ, 0x1, UP0 ;  /* 0x00000001ff057887 */ /* 0x000fe40008000000 */
[----:B------:R-:W-:-:S04]  /*2c60*/  USEL UR4, UR4, URZ, UP0 ;  /* 0x000000ff04047287 */ /* 0x000fc80008000000 */
[----:B------:R-:W-:Y:S01]  /*2c70*/  ULEA UR4, UR4, UR7, 0x3 ;  /* 0x0000000704047291 */ /* 0x000fe2000f8e18ff */
[----:B-1----:R-:W-:-:S04]  /*2c80*/  LOP3.LUT R3, R2, UR5, RZ, 0x3c, !PT ;  /* 0x0000000502037c12 */ /* 0x002fc8000f8e3cff */
[----:B------:R-:W-:Y:S01]  /*2c90*/  SHF.L.U32 R3, R3, 0x1f, RZ ;  /* 0x0000001f03037819 */ /* 0x000fe200000006ff */
[----:B------:R-:W-:-:S07]  /*2ca0*/  IMAD.U32 R0, RZ, RZ, UR4 ;  /* 0x00000004ff007e24 */ /* 0x000fce000f8e00ff */
.L_x_52:
[----:B-1----:R1:W3:Y:S02]  /*2cb0*/  SYNCS.PHASECHK.TRANS64.TRYWAIT P0, [R0+URZ], R3 ;  /* 0x00000003000075a7 */ /* 0x0022e400080011ff */
[----:B---3--:R-:W-:Y:S05]  /*2cc0*/  @!P0 NANOSLEEP.SYNCS 0x989680 ;  /* 0x009896800000895d */ /* 0x008fea0003900000 */
[----:B------:R-:W3:Y:S02]  /*2cd0*/  @!P0 SYNCS.PHASECHK.TRANS64 P0, [R0+URZ], R3 ;  /* 0x00000003000085a7 */ /* 0x000ee400080010ff */
[----:B--23--:R-:W-:Y:S05]  /*2ce0*/  @P0 EXIT ;  /* 0x000000000000094d */ /* 0x00cfea0003800000 */
[----:B------:R-:W-:Y:S05]  /*2cf0*/  BRA `(.L_x_52) ;  /* 0xfffffffc00ec7947 */ /* 0x000fea000383ffff */
.L_x_23:
[----:B------:R-:W2:Y:S02]  /*2d00*/  S2UR UR4, SR_CgaCtaId ;  /* 0x00000000000479c3 */ /* 0x000ea40000008800 */
[----:B--2---:R-:W-:-:S04]  /*2d10*/  UISETP.NE.AND UP0, UPT, UR4, URZ, UPT ;  /* 0x000000ff0400728c */ /* 0x004fc8000bf05270 */
[----:B------:R-:W-:-:S09]  /*2d20*/  UISETP.NE.OR UP0, UPT, UR18, 0x1, UP0 ;  /* 0x000000011200788c */ /* 0x000fd20008705670 */
[----:B------:R-:W-:Y:S05]  /*2d30*/  BRA.U UP0, `(.L_x_53) ;  /* 0x00000005004c7547 */ /* 0x000fea000b800000 */
[----:B------:R-:W2:Y:S01]  /*2d40*/  S2UR UR5, SR_CgaCtaId ;  /* 0x00000000000579c3 */ /* 0x000ea20000008800 */
[----:B------:R-:W-:Y:S01]  /*2d50*/  UMOV UR4, 0x400 ;  /* 0x0000040000047882 */ /* 0x000fe20000000000 */
[----:B------:R-:W-:Y:S01]  /*2d60*/  ISETP.GE.U32.AND P2, PT, R0, 0x2, PT ;  /* 0x000000020000780c */ /* 0x000fe20003f46070 */
[----:B------:R-:W-:Y:S01]  /*2d70*/  IMAD.MOV.U32 R12, RZ, RZ, 0x1 ;  /* 0x00000001ff0c7424 */ /* 0x000fe200078e00ff */
[----:B------:R-:W-:Y:S02]  /*2d80*/  CS2R R10, SRZ ;  /* 0x00000000000a7805 */ /* 0x000fe4000001ff00 */
[----:B------:R-:W-:Y:S01]  /*2d90*/  CS2R R8, SRZ ;  /* 0x0000000000087805 */ /* 0x000fe2000001ff00 */
[----:B--2---:R-:W-:-:S03]  /*2da0*/  ULEA UR6, UR5, UR4, 0x18 ;  /* 0x0000000405067291 */ /* 0x004fc6000f8ec0ff */
[----:B------:R-:W-:-:S09]  /*2db0*/  UMOV UR5, URZ ;  /* 0x000000ff00057c82 */ /* 0x000fd20008000000 */
.L_x_57:
[----:B------:R-:W-:Y:S02]  /*2dc0*/  LEA R2, R8, UR6, 0x3 ;  /* 0x0000000608027c11 */ /* 0x000fe4000f8e18ff */
[----:B------:R-:W-:-:S03]  /*2dd0*/  SHF.L.U32 R5, R9, 0x1f, RZ ;  /* 0x0000001f09057819 */ /* 0x000fc600000006ff */
[----:B------:R-:W-:Y:S01]  /*2de0*/  VIADD R4, R2, 0x150 ;  /* 0x0000015002047836 */ /* 0x000fe20000000000 */
[----:B------:R-:W2:Y:S02]  /*2df0*/  SYNCS.PHASECHK.TRANS64.TRYWAIT P0, [R2+URZ+0x140], R5 ;  /* 0x00014005020075a7 */ /* 0x000ea400080011ff */
[----:B--2---:R-:W-:Y:S05]  /*2e00*/  @!P0 BRA `(.L_x_54) ;  /* 0x0000006c00e88947 */ /* 0x004fea0003800000 */
.L_x_164:
[----:B------:R-:W-:Y:S01]  /*2e10*/  ULEA UR4, UR5, UR6, 0x3 ;  /* 0x0000000605047291 */ /* 0x000fe2000f8e18ff */
[----:B------:R-:W-:Y:S02]  /*2e20*/  PRMT R4, RZ, 0x654, R4 ;  /* 0x00000654ff047816 */ /* 0x000fe40000000004 */
[----:B--2---:R-:W-:Y:S01]  /*2e30*/  SHF.L.U32 R5, R12, 0x1f, RZ ;  /* 0x0000001f0c057819 */ /* 0x004fe200000006ff */
[----:B------:R-:W-:Y:S01]  /*2e40*/  UIADD3 UR7, UPT, UPT, UR4, 0xe0, URZ ;  /* 0x000000e004077890 */ /* 0x000fe2000fffe0ff */
[----:B------:R2:W-:Y:S05]  /*2e50*/  SYNCS.ARRIVE.TRANS64.RED.A1T0 RZ, [R4+URZ], RZ ;  /* 0x000000ff04ff79a7 */ /* 0x0005ea00081004ff */
[----:B------:R-:W-:Y:S01]  /*2e60*/  IMAD.U32 R7, RZ, RZ, UR7 ;  /* 0x00000007ff077e24 */ /* 0x000fe2000f8e00ff */
[----:B------:R-:W3:Y:S04]  /*2e70*/  SYNCS.PHASECHK.TRANS64.TRYWAIT P0, [UR4+0xf0], R5 ;  /* 0x0000f005ff0075a7 */ /* 0x000ee80008001104 */
[----:B------:R-:W-:Y:S01]  /*2e80*/  PRMT R6, R0, 0x654, R7 ;  /* 0x0000065400067816 */ /* 0x000fe20000000007 */
[----:B--2---:R-:W-:Y:S01]  /*2e90*/  @!P2 IMAD.MOV.U32 R4, RZ, RZ, 0x10 ;  /* 0x00000010ff04a424 */ /* 0x004fe200078e00ff */
[----:B---3--:R-:W-:Y:S06]  /*2ea0*/  @!P0 BRA `(.L_x_55) ;  /* 0x0000006c00d48947 */ /* 0x008fec0003800000 */
.L_x_166:
[----:B------:R-:W-:Y:S01]  /*2eb0*/  ULEA UR8, UR5, UR6, 0x4 ;  /* 0x0000000605087291 */ /* 0x000fe2000f8e20ff */
[----:B------:R-:W-:Y:S01]  /*2ec0*/  SEL R3, R6, R3, !P2 ;  /* 0x0000000306037207 */ /* 0x000fe20005000000 */
[----:B------:R-:W-:Y:S01]  /*2ed0*/  UIADD3 UR9, UPT, UPT, UR4, 0xe0, URZ ;  /* 0x000000e004097890 */ /* 0x000fe2000fffe0ff */
[----:B--2---:R-:W-:Y:S01]  /*2ee0*/  LEA R2, R11, UR6, 0x3 ;  /* 0x000000060b027c11 */ /* 0x004fe2000f8e18ff */
[----:B------:R-:W-:Y:S01]  /*2ef0*/  UIADD3 UR8, UPT, UPT, UR8, 0x170, URZ ;  /* 0x0000017008087890 */ /* 0x000fe2000fffe0ff */
[----:B------:R-:W-:Y:S01]  /*2f00*/  SHF.L.U32 R5, R10, 0x1f, RZ ;  /* 0x0000001f0a057819 */ /* 0x000fe200000006ff */
[----:B------:R2:W-:Y:S01]  /*2f10*/  @!P2 SYNCS.ARRIVE.TRANS64.RED RZ, [R3+URZ], R4 ;  /* 0x0000000403ffa9a7 */ /* 0x0005e200080004ff */
[----:B------:R-:W-:Y:S01]  /*2f20*/  UIADD3 UR4, UPT, UPT, UR5, 0x1, URZ ;  /* 0x0000000105047890 */ /* 0x000fe2000fffe0ff */
[----:B------:R-:W-:-:S03]  /*2f30*/  VIADD R8, R8, 0x1 ;  /* 0x0000000108087836 */ /* 0x000fc60000000000 */
[----:B------:R-:W-:Y:S02]  /*2f40*/  UISETP.NE.AND UP0, UPT, UR4, 0x2, UPT ;  /* 0x000000020400788c */ /* 0x000fe4000bf05270 */
[----:B------:R-:W-:Y:S06]  /*2f50*/  UGETNEXTWORKID.BROADCAST [UR8], [UR9] ;  /* 0x00000000080073ca */ /* 0x000fec0008000100 */
[----:B------:R-:W-:Y:S01]  /*2f60*/  USEL UR7, URZ, 0x1, UP0 ;  /* 0x00000001ff077887 */ /* 0x000fe20008000000 */
[----:B------:R-:W-:Y:S01]  /*2f70*/  ISETP.NE.AND P0, PT, R8, 0x2, PT ;  /* 0x000000020800780c */ /* 0x000fe20003f05270 */
[----:B------:R-:W-:Y:S01]  /*2f80*/  USEL UR5, UR4, URZ, UP0 ;  /* 0x000000ff04057287 */ /* 0x000fe20008000000 */
[----:B------:R-:W3:Y:S03]  /*2f90*/  SYNCS.PHASECHK.TRANS64.TRYWAIT P1, [R2+URZ+0xe0], R5 ;  /* 0x0000e005020075a7 */ /* 0x000ee600080211ff */
[----:B------:R-:W-:Y:S01]  /*2fa0*/  LOP3.LUT R12, R12, UR7, RZ, 0x3c, !PT ;  /* 0x000000070c0c7c12 */ /* 0x000fe2000f8e3cff */
[----:B--23--:R-:W-:Y:S07]  /*2fb0*/  @!P1 BRA `(.L_x_56) ;  /* 0x0000006c00a89947 */ /* 0x00cfee0003800000 */
.L_x_167:
[C---:B------:R-:W-:Y:S01]  /*2fc0*/  LEA R4, R11.reuse, UR6, 0x4 ;  /* 0x000000060b047c11 */ /* 0x040fe2000f8e20ff */
[----:B--2---:R-:W-:Y:S01]  /*2fd0*/  VIADD R2, R2, 0xf0 ;  /* 0x000000f002027836 */ /* 0x004fe20000000000 */
[----:B------:R-:W-:Y:S01]  /*2fe0*/  SEL R8, R8, RZ, P0 ;  /* 0x000000ff08087207 */ /* 0x000fe20000000000 */
[----:B------:R-:W-:-:S03]  /*2ff0*/  VIADD R11, R11, 0x1 ;  /* 0x000000010b0b7836 */ /* 0x000fc60000000000 */
[----:B------:R-:W2:Y:S01]  /*3000*/  LDS.128 R4, [R4+0x170] ;  /* 0x0001700004047984 */ /* 0x000ea20000000c00 */
[----:B------:R-:W-:Y:S02]  /*3010*/  PRMT R2, RZ, 0x654, R2 ;  /* 0x00000654ff027816 */ /* 0x000fe40000000002 */
[C---:B------:R-:W-:Y:S01]  /*3020*/  ISETP.NE.AND P1, PT, R11.reuse, 0x2, PT ;  /* 0x000000020b00780c */ /* 0x040fe20003f25270 */
[----:B------:R-:W-:Y:S01]  /*3030*/  @!PT LDS RZ, [RZ] ;  /* 0x00000000fffff984 */ /* 0x000fe20000000800 */
[----:B------:R-:W-:Y:S01]  /*3040*/  @!PT LDS RZ, [RZ] ;  /* 0x00000000fffff984 */ /* 0x000fe20000000800 */
[----:B------:R-:W-:Y:S01]  /*3050*/  @!PT LDS RZ, [RZ] ;  /* 0x00000000fffff984 */ /* 0x000fe20000000800 */
[----:B------:R-:W-:Y:S01]  /*3060*/  @!PT LDS RZ, [RZ] ;  /* 0x00000000fffff984 */ /* 0x000fe20000000800 */
[----:B------:R3:W-:Y:S06]  /*3070*/  MEMBAR.ALL.CTA ;  /* 0x0000000000007992 */ /* 0x0007ec0000008000 */
[----:B---3--:R-:W3:Y:S01]  /*3080*/  FENCE.VIEW.ASYNC.S ;  /* 0x00000000000073c6 */ /* 0x008ee20000000000 */
[----:B------:R-:W-:Y:S01]  /*3090*/  SEL R11, R11, RZ, P1 ;  /* 0x000000ff0b0b7207 */ /* 0x000fe20000800000 */
[----:B---3--:R3:W-:Y:S01]  /*30a0*/  SYNCS.ARRIVE.TRANS64.RED.A1T0 RZ, [R2+URZ], RZ ;  /* 0x000000ff02ff79a7 */ /* 0x0087e200081004ff */
[----:B--2---:R-:W-:-:S02]  /*30b0*/  LOP3.LUT P3, RZ, R6, 0x1, RZ, 0xc0, !PT ;  /* 0x0000000106ff7812 */ /* 0x004fc4000786c0ff */
[----:B------:R-:W-:-:S04]  /*30c0*/  SEL R5, RZ, 0x1, P1 ;  /* 0x00000001ff057807 */ /* 0x000fc80000800000 */
[----:B------:R-:W-:Y:S02]  /*30d0*/  LOP3.LUT R10, R10, R5, RZ, 0x3c, !PT ;  /* 0x000000050a0a7212 */ /* 0x000fe400078e3cff */
[----:B---3--:R-:W-:-:S04]  /*30e0*/  SEL R2, RZ, 0x1, P0 ;  /* 0x00000001ff027807 */ /* 0x008fc80000000000 */
[----:B------:R-:W-:Y:S01]  /*30f0*/  LOP3.LUT R9, R9, R2, RZ, 0x3c, !PT ;  /* 0x0000000209097212 */ /* 0x000fe200078e3cff */
[----:B------:R-:W-:Y:S06]  /*3100*/  @P3 BRA `(.L_x_57) ;  /* 0xfffffffc002c3947 */ /* 0x000fec000383ffff */
[----:B------:R-:W-:Y:S01]  /*3110*/  ULEA UR4, UR5, UR6, 0x3 ;  /* 0x0000000605047291 */ /* 0x000fe2000f8e18ff */
[----:B------:R-:W-:-:S08]  /*3120*/  SHF.L.U32 R3, R12, 0x1f, RZ ;  /* 0x0000001f0c037819 */ /* 0x000fd000000006ff */
[----:B------:R-:W2:Y:S02]  /*3130*/  SYNCS.PHASECHK.TRANS64 P0, [UR4+0xf0], R3 ;  /* 0x0000f003ff0075a7 */ /* 0x000ea40008001004 */
[----:B--2---:R-:W-:Y:S05]  /*3140*/  @P0 BRA `(.L_x_58) ;  /* 0x0000000000080947 */ /* 0x004fea0003800000 */
[----:B------:R-:W2:Y:S02]  /*3150*/  SYNCS.PHASECHK.TRANS64.TRYWAIT P0, [UR4+0xf0], R3 ;  /* 0x0000f003ff0075a7 */ /* 0x000ea40008001104 */
[----:B--2---:R-:W-:Y:S05]  /*3160*/  @!P0 BRA `(.L_x_59) ;  /* 0x0000006c00508947 */ /* 0x004fea0003800000 */
.L_x_58:
[----:B------:R-:W-:-:S04]  /*3170*/  UIADD3 UR7, UPT, UPT, UR5, 0x1, URZ ;  /* 0x0000000105077890 */ /* 0x000fc8000fffe0ff */
[----:B------:R-:W-:-:S04]  /*3180*/  UISETP.NE.AND UP0, UPT, UR7, 0x2, UPT ;  /* 0x000000020700788c */ /* 0x000fc8000bf05270 */
[----:B------:R-:W-:Y:S02]  /*3190*/  USEL UR8, URZ, 0x1, UP0 ;  /* 0x00000001ff087887 */ /* 0x000fe40008000000 */
[----:B------:R-:W-:-:S04]  /*31a0*/  USEL UR7, UR7, URZ, UP0 ;  /* 0x000000ff07077287 */ /* 0x000fc80008000000 */
[----:B------:R-:W-:Y:S01]  /*31b0*/  ULEA UR7, UR7, UR6, 0x3 ;  /* 0x0000000607077291 */ /* 0x000fe2000f8e18ff */
[----:B--2---:R-:W-:-:S04]  /*31c0*/  LOP3.LUT R3, R12, UR8, RZ, 0x3c, !PT ;  /* 0x000000080c037c12 */ /* 0x004fc8000f8e3cff */
[----:B------:R-:W-:-:S04]  /*31d0*/  SHF.L.U32 R0, R3, 0x1f, RZ ;  /* 0x0000001f03007819 */ /* 0x000fc800000006ff */
[----:B------:R-:W2:Y:S02]  /*31e0*/  SYNCS.PHASECHK.TRANS64 P0, [UR7+0xf0], R0 ;  /* 0x0000f000ff0075a7 */ /* 0x000ea40008001007 */
[----:B-12---:R-:W-:Y:S05]  /*31f0*/  @P0 EXIT ;  /* 0x000000000000094d */ /* 0x006fea0003800000 */
[----:B------:R-:W-:Y:S02]  /*3200*/  SHF.L.U32 R3, R3, 0x1f, RZ ;  /* 0x0000001f03037819 */ /* 0x000fe400000006ff */
[----:B------:R-:W-:-:S07]  /*3210*/  MOV R0, UR7 ;  /* 0x0000000700007c02 */ /* 0x000fce0008000f00 */
.L_x_60:
[----:B-1----:R1:W2:Y:S02]  /*3220*/  SYNCS.PHASECHK.TRANS64.TRYWAIT P0, [R0+URZ+0xf0], R3 ;  /* 0x0000f003000075a7 */ /* 0x0022a400080011ff */
[----:B--2---:R-:W-:Y:S05]  /*3230*/  @!P0 NANOSLEEP.SYNCS 0x989680 ;  /* 0x009896800000895d */ /* 0x004fea0003900000 */
[----:B------:R-:W2:Y:S02]  /*3240*/  @!P0 SYNCS.PHASECHK.TRANS64 P0, [R0+URZ+0xf0], R3 ;  /* 0x0000f003000085a7 */ /* 0x000ea400080010ff */
[----:B--2---:R-:W-:Y:S05]  /*3250*/  @P0 EXIT ;  /* 0x000000000000094d */ /* 0x004fea0003800000 */
[----:B------:R-:W-:Y:S05]  /*3260*/  BRA `(.L_x_60) ;  /* 0xfffffffc00ec7947 */ /* 0x000fea000383ffff */
.L_x_53:
[----:B------:R-:W-:Y:S05]  /*3270*/  BRA.U UP5, `(.L_x_61) ;  /* 0x0000000d05a07547 */ /* 0x000fea000b800000 */
[----:B------:R-:W2:Y:S01]  /*3280*/  S2UR UR7, SR_CgaCtaId ;  /* 0x00000000000779c3 */ /* 0x000ea20000008800 */
[----:B------:R-:W-:Y:S01]  /*3290*/  UMOV UR4, 0x40 ;  /* 0x0000004000047882 */ /* 0x000fe20000000000 */
[----:B------:R-:W-:Y:S01]  /*32a0*/  NOP ;  /* 0x0000000000007918 */ /* 0x000fe20000000000 */
[----:B------:R-:W-:Y:S01]  /*32b0*/  UMOV UR6, 0x400 ;  /* 0x0000040000067882 */ /* 0x000fe20000000000 */
[----:B--2---:R-:W-:Y:S02]  /*32c0*/  ULEA UR5, UR7, UR4, 0x18 ;  /* 0x0000000407057291 */ /* 0x004fe4000f8ec0ff */
[----:B------:R-:W-:-:S07]  /*32d0*/  ULEA UR6, UR7, UR6, 0x18 ;  /* 0x0000000607067291 */ /* 0x000fce000f8ec0ff */
[----:B------:R-:W2:Y:S02]  /*32e0*/  LDS.U8 R0, [UR5+0x1c] ;  /* 0x00001c05ff007984 */ /* 0x000ea40008000000 */
[----:B--2---:R-:W-:-:S13]  /*32f0*/  ISETP.NE.AND P0, PT, R0, RZ, PT ;  /* 0x000000ff0000720c */ /* 0x004fda0003f05270 */
[----:B------:R-:W-:Y:S05]  /*3300*/  @P0 BRA `(.L_x_62) ;  /* 0x0000000000580947 */ /* 0x000fea0003800000 */
[----:B------:R-:W-:-:S13]  /*3310*/  ELECT P0, URZ, PT ;  /* 0x0000000000ff782f */ /* 0x000fda0003800000 */
[----:B------:R-:W-:Y:S05]  /*3320*/  @!P0 BRA `(.L_x_63) ;  /* 0x0000000000608947 */ /* 0x000fea0003800000 */
[----:B------:R-:W-:Y:S01]  /*3330*/  UMOV UR4, 0x10 ;  /* 0x0000001000047882 */ /* 0x000fe20000000000 */
[----:B------:R-:W-:Y:S01]  /*3340*/  HFMA2 R0, -RZ, RZ, 0, 5.9604644775390625e-08 ;  /* 0x00000001ff007431 */ /* 0x000fe200000001ff */
[----:B------:R-:W-:-:S03]  /*3350*/  MOV R3, 0xffff ;  /* 0x0000ffff00037802 */ /* 0x000fc60000000f00 */
[----:B------:R-:W-:Y:S04]  /*3360*/  DEPBAR.LE SB2, 0x36 ;  /* 0x0000ad800000791a */ /* 0x000fe80000000000 */
[----:B------:R-:W2:Y:S02]  /*3370*/  UTCATOMSWS.FIND_AND_SET.ALIGN UP0, UR4, UR4 ;  /* 0x00000004000475e3 */ /* 0x000ea40008000800 */
[----:B--2---:R-:W-:Y:S01]  /*3380*/  MOV R4, UR4 ;  /* 0x0000000400047c02 */ /* 0x004fe20008000f00 */
[----:B------:R-:W-:Y:S06]  /*3390*/  BRA.U UP0, `(.L_x_64) ;  /* 0x0000000100187547 */ /* 0x000fec000b800000 */
.L_x_65:
[----:B------:R-:W-:Y:S05]  /*33a0*/  NANOSLEEP 0x64 ;  /* 0x000000640000795d */ /* 0x000fea0003800000 */
[----:B------:R-:W-:-:S05]  /*33b0*/  UMOV UR4, 0x10 ;  /* 0x0000001000047882 */ /* 0x000fca0000000000 */
[----:B------:R-:W-:Y:S04]  /*33c0*/  DEPBAR.LE SB2, 0x36 ;  /* 0x0000ad800000791a */ /* 0x000fe80000000000 */
[----:B------:R-:W2:Y:S02]  /*33d0*/  UTCATOMSWS.FIND_AND_SET.ALIGN UP0, UR4, UR4 ;  /* 0x00000004000475e3 */ /* 0x000ea40008000800 */
[----:B--2---:R-:W-:Y:S01]  /*33e0*/  MOV R4, UR4 ;  /* 0x0000000400047c02 */ /* 0x004fe20008000f00 */
[----:B------:R-:W-:Y:S05]  /*33f0*/  BRA.U !UP0, `(.L_x_65) ;  /* 0xfffffffd08e87547 */ /* 0x000fea000b83ffff */
.L_x_64:
[-C--:B------:R-:W-:Y:S02]  /*3400*/  SHF.L.U32 R3, R3, R4.reuse, RZ ;  /* 0x0000000403037219 */ /* 0x080fe400000006ff */
[----:B------:R-:W-:Y:S01]  /*3410*/  SHF.L.U32 R0, R0, R4, RZ ;  /* 0x0000000400007219 */ /* 0x000fe200000006ff */
[----:B------:R-:W-:Y:S02]  /*3420*/  IMAD.SHL.U32 R4, R4, 0x20, RZ ;  /* 0x0000002004047824 */ /* 0x000fe400078e00ff */
[----:B------:R2:W-:Y:S04]  /*3430*/  ATOMS.OR RZ, [UR5+0x14], R3 ;  /* 0x00001403ffff798c */ /* 0x0005e8000b000005 */
[----:B------:R2:W-:Y:S04]  /*3440*/  ATOMS.OR RZ, [UR5+0x18], R0 ;  /* 0x00001800ffff798c */ /* 0x0005e8000b000005 */
[----:B------:R2:W-:Y:S01]  /*3450*/  STS [UR6+0x190], R4 ;  /* 0x00019004ff007988 */ /* 0x0005e20008000806 */
[----:B------:R-:W-:Y:S05]  /*3460*/  BRA `(.L_x_63) ;  /* 0x0000000000107947 */ /* 0x000fea0003800000 */
.L_x_62:
[----:B------:R-:W-:Y:S02]  /*3470*/  MOV R0, 0xffffffff ;  /* 0xffffffff00007802 */ /* 0x000fe40000000f00 */
[----:B------:R-:W-:-:S03]  /*3480*/  MOV R4, 0x34b0 ;  /* 0x000034b000047802 */ /* 0x000fc60000000f00 */
[----:B------:R2:W-:Y:S04]  /*3490*/  STS [UR6+0x190], R0 ;  /* 0x00019000ff007988 */ /* 0x0005e80008000806 */
[----:B-12--5:R-:W-:Y:S05]  /*34a0*/  CALL.REL.NOINC `($__internal_1_$__cuda_sm10x_tcgen05_guardrail_trap_phase_invalid_during_alloc) ;  /* 0x0000007000987944 */ /* 0x026fea0003c00000 */
.L_x_63:
[----:B------:R-:W-:Y:S05]  /*34b0*/  WARPSYNC.ALL ;  /* 0x0000000000007948 */ /* 0x000fea0003800000 */
[----:B------:R-:W3:Y:S01]  /*34c0*/  S2UR UR4, SR_CgaCtaId ;  /* 0x00000000000479c3 */ /* 0x000ee20000008800 */
[----:B------:R-:W-:Y:S01]  /*34d0*/  UMOV UR17, 0x400 ;  /* 0x0000040000117882 */ /* 0x000fe20000000000 */
[----:B------:R-:W-:-:S06]  /*34e0*/  NOP ;  /* 0x0000000000007918 */ /* 0x000fcc0000000000 */
[----:B------:R-:W-:Y:S06]  /*34f0*/  BAR.ARV 0x6, 0xa0 ;  /* 0x0182800000007b1d */ /* 0x000fec0000002000 */
[----:B------:R-:W4:Y:S01]  /*3500*/  LDCU UR5, c[0x0][0x38c] ;  /* 0x00007180ff0577ac */ /* 0x000f220008000800 */
[----:B------:R-:W-:Y:S01]  /*3510*/  LOP3.LUT R2, R2, 0xffff, RZ, 0xc0, !PT ;  /* 0x0000ffff02027812 */ /* 0x000fe200078ec0ff */
[----:B------:R-:W-:Y:S01]  /*3520*/  IMAD.MOV.U32 R11, RZ, RZ, 0x1 ;  /* 0x00000001ff0b7424 */ /* 0x000fe200078e00ff */
[----:B------:R-:W-:Y:S01]  /*3530*/  CS2R R8, SRZ ;  /* 0x0000000000087805 */ /* 0x000fe2000001ff00 */
[----:B------:R-:W1:Y:S01]  /*3540*/  LDCU UR8, c[0x0][0x38c] ;  /* 0x00007180ff0877ac */ /* 0x000e620008000800 */
[----:B------:R-:W-:Y:S01]  /*3550*/  R2UR UR19, R2 ;  /* 0x00000000021372ca */ /* 0x000fe200000e0000 */
[----:B------:R-:W-:Y:S01]  /*3560*/  IMAD.MOV.U32 R10, RZ, RZ, RZ ;  /* 0x000000ffff0a7224 */ /* 0x000fe200078e00ff */
[----:B------:R-:W-:Y:S01]  /*3570*/  UMOV UR22, URZ ;  /* 0x000000ff00167c82 */ /* 0x000fe20008000000 */
[----:B------:R-:W-:Y:S01]  /*3580*/  UMOV UR14, URZ ;  /* 0x000000ff000e7c82 */ /* 0x000fe20008000000 */
[----:B---3--:R-:W-:Y:S01]  /*3590*/  ULEA UR17, UR4, UR17, 0x18 ;  /* 0x0000001104117291 */ /* 0x008fe2000f8ec0ff */
[----:B------:R-:W-:Y:S01]  /*35a0*/  UMOV UR26, 0x0 ;  /* 0x00000000001a7882 */ /* 0x000fe20000000000 */
[----:B------:R-:W-:-:S02]  /*35b0*/  UMOV UR27, 0x4400490 ;  /* 0x04400490001b7882 */ /* 0x000fc40000000000 */
[----:B------:R-:W-:Y:S02]  /*35c0*/  UIADD3 UR6, UPT, UPT, UR17, 0x8800, URZ ;  /* 0x0000880011067890 */ /* 0x000fe4000fffe0ff */
[----:B------:R-:W-:Y:S02]  /*35d0*/  UIADD3 UR7, UPT, UPT, UR17, 0x11800, URZ ;  /* 0x0001180011077890 */ /* 0x000fe4000fffe0ff */
[----:B----4-:R-:W-:Y:S01]  /*35e0*/  UIADD3 UR5, UPT, UPT, UR5, 0x1f, URZ ;  /* 0x0000001f05057890 */ /* 0x010fe2000fffe0ff */
[----:B--2---:R-:W2:Y:S01]  /*35f0*/  LDS R0, [UR17+0x190] ;  /* 0x00019011ff007984 */ /* 0x004ea20008000800 */
[----:B------:R-:W-:Y:S02]  /*3600*/  USHF.R.U32.HI UR6, URZ, 0x4, UR6 ;  /* 0x00000004ff067899 */ /* 0x000fe40008011606 */
[----:B------:R-:W-:Y:S02]  /*3610*/  USHF.R.S32.HI UR4, URZ, 0x1f, UR5 ;  /* 0x0000001fff047899 */ /* 0x000fe40008011405 */
[----:B------:R-:W-:-:S02]  /*3620*/  ULOP3.LUT UR6, UR6, 0x3fff, URZ, 0xc0, !UPT ;  /* 0x00003fff06067892 */ /* 0x000fc4000f8ec0ff */
[----:B------:R-:W-:Y:S02]  /*3630*/  ULEA.HI UR4, UR4, UR5, URZ, 0x5 ;  /* 0x0000000504047291 */ /* 0x000fe4000f8f28ff */
[----:B------:R-:W-:Y:S02]  /*3640*/  USHF.R.U32.HI UR5, URZ, 0x4, UR7 ;  /* 0x00000004ff057899 */ /* 0x000fe40008011607 */
[----:B------:R-:W-:Y:S02]  /*3650*/  USHF.R.S32.HI UR28, URZ, 0x5, UR4 ;  /* 0x00000005ff1c7899 */ /* 0x000fe40008011404 */
[----:B------:R-:W-:Y:S02]  /*3660*/  ULOP3.LUT UR5, UR5, 0x3fff, URZ, 0xc0, !UPT ;  /* 0x00003fff05057892 */ /* 0x000fe4000f8ec0ff */
[----:B------:R-:W-:Y:S02]  /*3670*/  UISETP.LT.AND UP0, UPT, UR28, 0x1, UPT ;  /* 0x000000011c00788c */ /* 0x000fe4000bf01270 */
[----:B------:R-:W-:-:S02]  /*3680*/  ULOP3.LUT UR20, UR6, 0x10000, URZ, 0xfc, !UPT ;  /* 0x0001000006147892 */ /* 0x000fc4000f8efcff */
[----:B------:R-:W-:Y:S02]  /*3690*/  USEL UR29, UR28, 0x1, !UP0 ;  /* 0x000000011c1d7887 */ /* 0x000fe4000c000000 */
[----:B------:R-:W-:Y:S02]  /*36a0*/  ULOP3.LUT UR21, UR5, 0x10000, URZ, 0xfc, !UPT ;  /* 0x0001000005157892 */ /* 0x000fe4000f8efcff */
[----:B------:R-:W-:Y:S02]  /*36b0*/  UIADD3 UR29, UPT, UPT, -UR29, URZ, URZ ;  /* 0x000000ff1d1d7290 */ /* 0x000fe4000fffe1ff */
[----:B-1----:R-:W-:Y:S01]  /*36c0*/  UISETP.GE.AND UP4, UPT, UR8, 0x1, UPT ;  /* 0x000000010800788c */ /* 0x002fe2000bf86270 */
[----:B------:R-:W-:Y:S01]  /*36d0*/  UMOV UR24, 0x0 ;  /* 0x0000000000187882 */ /* 0x000fe20000000000 */
[----:B------:R-:W-:Y:S01]  /*36e0*/  UMOV UR25, 0x4400490 ;  /* 0x0440049000197882 */ /* 0x000fe20000000000 */
[----:B--2---:R-:W-:-:S15]  /*36f0*/  R2UR UR30, R0 ;  /* 0x00000000001e72ca */ /* 0x004fde00000e0000 */
.L_x_72:
[----:B------:R-:W-:Y:S02]  /*3700*/  LEA R0, R10, UR17, 0x3 ;  /* 0x000000110a007c11 */ /* 0x000fe4000f8e18ff */
[----:B------:R-:W-:Y:S02]  /*3710*/  SHF.L.U32 R5, R9, 0x1f, RZ ;  /* 0x0000001f09057819 */ /* 0x000fe400000006ff */
[----:B------:R-:W-:Y:S01]  /*3720*/  PLOP3.LUT P0, PT, PT, PT, UP4, 0x80, 0x8 ;  /* 0x000000000008781c */ /* 0x000fe20003f0f048 */
[----:B------:R-:W-:Y:S01]  /*3730*/  VIADD R3, R0, 0xf0 ;  /* 0x000000f000037836 */ /* 0x000fe20000000000 */
[----:B-1----:R-:W1:Y:S02]  /*3740*/  SYNCS.PHASECHK.TRANS64.TRYWAIT P1, [R0+URZ+0xe0], R5 ;  /* 0x0000e005000075a7 */ /* 0x002e6400080211ff */
[----:B-1-3--:R-:W-:Y:S09]  /*3750*/  @!P1 BRA `(.L_x_66) ;  /* 0x0000006400ec9947 */ /* 0x00aff20003800000 */
.L_x_169:
[----:B------:R-:W-:Y:S01]  /*3760*/  LEA R4, R10, UR17, 0x4 ;  /* 0x000000110a047c11 */ /* 0x000fe2000f8e20ff */
[----:B------:R-:W-:Y:S01]  /*3770*/  @UP4 ULEA UR4, UR14, UR17, 0x3 ;  /* 0x000000110e044291 */ /* 0x000fe2000f8e18ff */
[----:B------:R-:W-:Y:S01]  /*3780*/  PLOP3.LUT P2, PT, PT, PT, PT, 0x80, 0x8 ;  /* 0x000000000008781c */ /* 0x000fe20003f4f070 */
[----:B------:R-:W-:Y:S01]  /*3790*/  ULEA UR23, UR22, UR17, 0x3 ;  /* 0x0000001116177291 */ /* 0x000fe2000f8e18ff */
[----:B------:R-:W-:Y:S02]  /*37a0*/  PRMT R3, RZ, 0x654, R3 ;  /* 0x00000654ff037816 */ /* 0x000fe40000000003 */
[----:B-1----:R-:W1:Y:S01]  /*37b0*/  LDS.128 R4, [R4+0x170] ;  /* 0x0001700004047984 */ /* 0x002e620000000c00 */
[----:B------:R-:W-:Y:S02]  /*37c0*/  @P0 SHF.L.U32 R2, R8, 0x1f, RZ ;  /* 0x0000001f08020819 */ /* 0x000fe400000006ff */
[----:B------:R-:W-:Y:S01]  /*37d0*/  SHF.L.U32 R0, R11, 0x1f, RZ ;  /* 0x0000001f0b007819 */ /* 0x000fe200000006ff */
[----:B------:R-:W-:Y:S01]  /*37e0*/  @!PT LDS RZ, [RZ] ;  /* 0x00000000fffff984 */ /* 0x000fe20000000800 */
[----:B------:R-:W-:Y:S01]  /*37f0*/  @!PT LDS RZ, [RZ] ;  /* 0x00000000fffff984 */ /* 0x000fe20000000800 */
[----:B------:R-:W-:Y:S01]  /*3800*/  @!PT LDS RZ, [RZ] ;  /* 0x00000000fffff984 */ /* 0x000fe20000000800 */
[----:B------:R-:W-:Y:S01]  /*3810*/  @!PT LDS RZ, [RZ] ;  /* 0x00000000fffff984 */ /* 0x000fe20000000800 */
[----:B------:R2:W-:Y:S06]  /*3820*/  MEMBAR.ALL.CTA ;  /* 0x0000000000007992 */ /* 0x0005ec0000008000 */
[----:B--2---:R-:W2:Y:S02]  /*3830*/  FENCE.VIEW.ASYNC.S ;  /* 0x00000000000073c6 */ /* 0x004ea40000000000 */
[----:B--2---:R2:W-:Y:S01]  /*3840*/  SYNCS.ARRIVE.TRANS64.RED.A1T0 RZ, [R3+URZ], RZ ;  /* 0x000000ff03ff79a7 */ /* 0x0045e200081004ff */
[----:B------:R2:W3:Y:S01]  /*3850*/  @P0 SYNCS.PHASECHK.TRANS64.TRYWAIT P2, [UR4], R2 ;  /* 0x00000002ff0005a7 */ /* 0x0004e20008041104 */
[----:B------:R-:W-:Y:S01]  /*3860*/  ULEA.HI UR4, UR22, UR22, URZ, 0x1 ;  /* 0x0000001616047291 */ /* 0x000fe2000f8f08ff */
[----:B-1----:R-:W-:-:S03]  /*3870*/  LOP3.LUT P1, RZ, R6, 0x1, RZ, 0xc0, !PT ;  /* 0x0000000106ff7812 */ /* 0x002fc6000782c0ff */
[----:B------:R-:W-:Y:S02]  /*3880*/  USHF.L.U32 UR18, UR4, 0x7, URZ ;  /* 0x0000000704127899 */ /* 0x000fe400080006ff */
[----:B------:R-:W-:Y:S02]  /*3890*/  ULOP3.LUT UR4, UR4, 0xffe, URZ, 0xc0, !UPT ;  /* 0x00000ffe04047892 */ /* 0x000fe4000f8ec0ff */
[----:B------:R-:W-:Y:S02]  /*38a0*/  ULOP3.LUT UR18, UR18, 0xffffff00, URZ, 0xc0, !UPT ;  /* 0xffffff0012127892 */ /* 0x000fe4000f8ec0ff */
[----:B------:R-:W-:Y:S02]  /*38b0*/  UIADD3 UR4, UPT, UPT, -UR4, UR22, URZ ;  /* 0x0000001604047290 */ /* 0x000fe4000fffe1ff */
[----:B------:R-:W-:Y:S01]  /*38c0*/  UIADD3 UR18, UPT, UPT, UR30, UR18, URZ ;  /* 0x000000121e127290 */ /* 0x000fe2000fffe0ff */
[----:B------:R-:W1:Y:S03]  /*38d0*/  SYNCS.PHASECHK.TRANS64.TRYWAIT P0, [UR23+0x120], R0 ;  /* 0x00012000ff0075a7 */ /* 0x000e660008001117 */
[----:B------:R-:W-:Y:S01]  /*38e0*/  ULEA UR18, UR4, UR18, 0x14 ;  /* 0x0000001204127291 */ /* 0x000fe2000f8ea0ff */
[----:B-123--:R-:W-:Y:S11]  /*38f0*/  @!P0 BRA `(.L_x_67) ;  /* 0x0000006400988947 */ /* 0x00eff60003800000 */
.L_x_171:
[----:B------:R-:W-:Y:S01]  /*3900*/  IADD3 R10, PT, PT, R10, 0x1, RZ ;  /* 0x000000010a0a7810 */ /* 0x000fe20007ffe0ff */
[----:B------:R-:W-:Y:S06]  /*3910*/  BRA.U !UP4, `(.L_x_68) ;  /* 0x000000010c987547 */ /* 0x000fec000b800000 */
[----:B------:R-:W-:Y:S01]  /*3920*/  UPLOP3.LUT UP2, UPT, UPT, UPT, UPT, 0x40, 0x4 ;  /* 0x000000000004789c */ /* 0x000fe20003f4e870 */
[----:B------:R-:W-:Y:S01]  /*3930*/  UMOV UR16, UR29 ;  /* 0x0000001d00107c82 */ /* 0x000fe20008000000 */
[----:B------:R-:W-:Y:S01]  /*3940*/  UMOV UR15, UR28 ;  /* 0x0000001c000f7c82 */ /* 0x000fe20008000000 */
[----:B------:R-:W-:-:S08]  /*3950*/  UMOV UR6, UR14 ;  /* 0x0000000e00067c82 */ /* 0x000fd00008000000 */
.L_x_71:
[----:B------:R-:W-:Y:S02]  /*3960*/  UIADD3 UR16, UPT, UPT, UR16, 0x1, URZ ;  /* 0x0000000110107890 */ /* 0x000fe4000fffe0ff */
[----:B--2---:R-:W-:Y:S02]  /*3970*/  ULEA UR5, UR6, UR17, 0x3 ;  /* 0x0000001106057291 */ /* 0x004fe4000f8e18ff */
[----:B------:R-:W-:Y:S01]  /*3980*/  UISETP.NE.AND UP3, UPT, UR16, URZ, UPT ;  /* 0x000000ff1000728c */ /* 0x000fe2000bf65270 */
[----:B---3--:R-:W-:Y:S10]  /*3990*/  @P2 BRA `(.L_x_69) ;  /* 0x00000000000c2947 */ /* 0x008ff40003800000 */
[----:B-1----:R-:W-:Y:S04]  /*39a0*/  SHF.L.U32 R3, R8, 0x1f, RZ ;  /* 0x0000001f08037819 */ /* 0x002fe800000006ff */
[----:B------:R-:W1:Y:S02]  /*39b0*/  SYNCS.PHASECHK.TRANS64.TRYWAIT P0, [UR5], R3 ;  /* 0x00000003ff0075a7 */ /* 0x000e640008001105 */
[----:B-1----:R-:W-:Y:S05]  /*39c0*/  @!P0 BRA `(.L_x_70) ;  /* 0x00000064007c8947 */ /* 0x002fea0003800000 */
.L_x_69:
[----:B------:R-:W-:Y:S01]  /*39d0*/  UISETP.NE.AND UP0, UPT, UR15, 0x1, UPT ;  /* 0x000000010f00788c */ /* 0x000fe2000bf05270 */
[----:B------:R-:W-:Y:S01]  /*39e0*/  PLOP3.LUT P2, PT, PT, PT, PT, 0x80, 0x8 ;  /* 0x000000000008781c */ /* 0x000fe20003f4f070 */
[----:B------:R-:W-:Y:S02]  /*39f0*/  UIADD3 UR4, UPT, UPT, UR6, 0x1, URZ ;  /* 0x0000000106047890 */ /* 0x000fe4000fffe0ff */
[----:B------:R-:W-:Y:S02]  /*3a00*/  ULEA UR12, UR6, UR21, 0xa ;  /* 0x00000015060c7291 */ /* 0x000fe4000f8e50ff */
[----:B------:R-:W-:Y:S01]  /*3a10*/  UISETP.NE.AND UP1, UPT, UR4, 0x9, UPT ;  /* 0x000000090400788c */ /* 0x000fe2000bf25270 */
[----:B------:R-:W-:Y:S01]  /*3a20*/  PLOP3.LUT P0, PT, PT, PT, UP0, 0x80, 0x8 ;  /* 0x000000000008781c */ /* 0x000fe20003f0f008 */
[----:B------:R-:W-:Y:S02]  /*3a30*/  UIADD3 UR10, UPT, UPT, UR12, 0x2, URZ ;  /* 0x000000020c0a7890 */ /* 0x000fe4000fffe0ff */
[----:B------:R-:W-:Y:S02]  /*3a40*/  USEL UR7, URZ, 0x1, UP1 ;  /* 0x00000001ff077887 */ /* 0x000fe40008800000 */
[----:B------:R-:W-:Y:S02]  /*3a50*/  USEL UR14, UR4, URZ, UP1 ;  /* 0x000000ff040e7287 */ /* 0x000fe40008800000 */
[----:B------:R-:W-:Y:S02]  /*3a60*/  UIADD3 UR15, UPT, UPT, UR15, -0x1, URZ ;  /* 0xffffffff0f0f7890 */ /* 0x000fe4000fffe0ff */
[----:B------:R-:W-:Y:S01]  /*3a70*/  @UP0 ULEA UR4, UR14, UR17, 0x3 ;  /* 0x000000110e040291 */ /* 0x000fe2000f8e18ff */
[----:B------:R-:W-:Y:S01]  /*3a80*/  LOP3.LUT R8, R8, UR7, RZ, 0x3c, !PT ;  /* 0x0000000708087c12 */ /* 0x000fe2000f8e3cff */
[----:B------:R-:W-:Y:S01]  /*3a90*/  UIADD3 UR7, UPT, UPT, UR5, 0x48, URZ ;  /* 0x0000004805077890 */ /* 0x000fe2000fffe0ff */
[----:B------:R-:W-:Y:S02]  /*3aa0*/  UMOV UR13, 0x80004020 ;  /* 0x80004020000d7882 */ /* 0x000fe40000000000 */
[----:B-1----:R-:W-:Y:S01]  /*3ab0*/  @P0 SHF.L.U32 R0, R8, 0x1f, RZ ;  /* 0x0000001f08000819 */ /* 0x002fe200000006ff */
[----:B------:R-:W-:Y:S01]  /*3ac0*/  UMOV UR5, 0x80004020 ;  /* 0x8000402000057882 */ /* 0x000fe20000000000 */
[----:B------:R-:W-:Y:S01]  /*3ad0*/  UMOV UR11, 0x80004020 ;  /* 0x80004020000b7882 */ /* 0x000fe20000000000 */
[----:B------:R-:W-:Y:S01]  /*3ae0*/  UMOV UR9, 0x80004020 ;  /* 0x8000402000097882 */ /* 0x000fe20000000000 */
[----:B------:R2:W3:Y:S01]  /*3af0*/  @P0 SYNCS.PHASECHK.TRANS64.TRYWAIT P2, [UR4], R0 ;  /* 0x00000000ff0005a7 */ /* 0x0004e20008041104 */
[----:B------:R-:W-:Y:S03]  /*3b00*/  ULEA UR4, UR6, UR20, 0x8 ;  /* 0x0000001406047291 */ /* 0x000fe6000f8e40ff */
[----:B------:R-:W-:Y:S01]  /*3b10*/  UMOV UR6, UR14 ;  /* 0x0000000e00067c82 */ /* 0x000fe20008000000 */
[----:B------:R-:W-:Y:S05]  /*3b20*/  UIADD3 UR8, UPT, UPT, UR4, 0x2, URZ ;  /* 0x0000000204087890 */ /* 0x000fea000fffe0ff */
[----:B------:R2:W-:Y:S01]  /*3b30*/  UTCHMMA gdesc[UR4], gdesc[UR12], tmem[UR18], tmem[UR26], idesc[UR27], UP2 ;  /* 0x00ff1a0c040075ea */ /* 0x0005e20009000012 */
[----:B------:R-:W-:Y:S03]  /*3b40*/  UPLOP3.LUT UP2, UPT, UPT, UPT, UPT, 0x80, 0x8 ;  /* 0x000000000008789c */ /* 0x000fe60003f4f070 */
[----:B------:R2:W-:Y:S01]  /*3b50*/  UTCHMMA gdesc[UR8], gdesc[UR10], tmem[UR18], tmem[UR24], idesc[UR25], UPT ;  /* 0x00ff180a080075ea */ /* 0x0005e2000b800012 */
[----:B------:R2:W-:Y:S01]  /*3b60*/  UTCBAR.MULTICAST [UR7], URZ, UR19 ;  /* 0x000000ff070073e9 */ /* 0x0005e20008000813 */
[----:B------:R-:W-:Y:S06]  /*3b70*/  BRA.U UP3, `(.L_x_71) ;  /* 0xfffffffd03787547 */ /* 0x000fec000b83ffff */
.L_x_68:
[----:B--2---:R-:W-:Y:S01]  /*3b80*/  UIADD3 UR4, UPT, UPT, UR22, 0x1, URZ ;  /* 0x0000000116047890 */ /* 0x004fe2000fffe0ff */
[C---:B------:R-:W-:Y:S01]  /*3b90*/  ISETP.NE.AND P0, PT, R10.reuse, 0x2, PT ;  /* 0x000000020a00780c */ /* 0x040fe20003f05270 */
[----:B------:R-:W-:Y:S02]  /*3ba0*/  UIADD3 UR5, UPT, UPT, UR23, 0x100, URZ ;  /* 0x0000010017057890 */ /* 0x000fe4000fffe0ff */
[----:B------:R-:W-:Y:S01]  /*3bb0*/  UISETP.NE.AND UP0, UPT, UR4, 0x4, UPT ;  /* 0x000000040400788c */ /* 0x000fe2000bf05270 */
[----:B-1----:R-:W-:Y:S02]  /*3bc0*/  SEL R0, RZ, 0x1, P0 ;  /* 0x00000001ff007807 */ /* 0x002fe40000000000 */
[----:B------:R-:W-:Y:S01]  /*3bd0*/  SEL R10, R10, RZ, P0 ;  /* 0x000000ff0a0a7207 */ /* 0x000fe20000000000 */
[----:B------:R-:W-:Y:S01]  /*3be0*/  USEL UR6, URZ, 0x1, UP0 ;  /* 0x00000001ff067887 */ /* 0x000fe20008000000 */
[----:B------:R-:W-:Y:S01]  /*3bf0*/  LOP3.LUT R9, R9, R0, RZ, 0x3c, !PT ;  /* 0x0000000009097212 */ /* 0x000fe200078e3cff */
[----:B------:R-:W-:Y:S01]  /*3c00*/  USEL UR22, UR4, URZ, UP0 ;  /* 0x000000ff04167287 */ /* 0x000fe20008000000 */
[----:B------:R1:W-:Y:S03]  /*3c10*/  UTCBAR [UR5], URZ ;  /* 0x000000ff050073e9 */ /* 0x0003e600080000ff */
[----:B------:R-:W-:Y:S01]  /*3c20*/  LOP3.LUT R11, R11, UR6, RZ, 0x3c, !PT ;  /* 0x000000060b0b7c12 */ /* 0x000fe2000f8e3cff */
[----:B------:R-:W-:Y:S07]  /*3c30*/  @P1 BRA `(.L_x_72) ;  /* 0xfffffff800b01947 */ /* 0x000fee000383ffff */
[----:B------:R-:W2:Y:S01]  /*3c40*/  S2UR UR8, SR_CgaCtaId ;  /* 0x00000000000879c3 */ /* 0x000ea20000008800 */
[----:B------:R-:W-:Y:S01]  /*3c50*/  ELECT P0, URZ, PT ;  /* 0x0000000000ff782f */ /* 0x000fe20003800000 */
[----:B------:R-:W-:Y:S01]  /*3c60*/  IMAD.MOV.U32 R0, RZ, RZ, 0x1 ;  /* 0x00000001ff007424 */ /* 0x000fe200078e00ff */
[----:B------:R-:W-:Y:S01]  /*3c70*/  UIADD3 UR17, UPT, UPT, UR17, 0x120, URZ ;  /* 0x0000012011117890 */ /* 0x000fe2000fffe0ff */
[----:B------:R-:W-:Y:S01]  /*3c80*/  SHF.L.U32 R3, R11, 0x1f, RZ ;  /* 0x0000001f0b037819 */ /* 0x000fe200000006ff */
[----:B------:R-:W-:-:S03]  /*3c90*/  UMOV UR4, 0x40 ;  /* 0x0000004000047882 */ /* 0x000fc60000000000 */
[----:B------:R-:W-:Y:S01]  /*3ca0*/  UVIRTCOUNT.DEALLOC.SMPOOL 0x80 ;  /* 0x000000800000784c */ /* 0x000fe20000000000 */
[----:B--2---:R-:W-:Y:S02]  /*3cb0*/  ULEA UR8, UR8, UR4, 0x18 ;  /* 0x0000000408087291 */ /* 0x004fe4000f8ec0ff */
[----:B------:R-:W-:-:S07]  /*3cc0*/  ULEA UR4, UR22, UR17, 0x3 ;  /* 0x0000001116047291 */ /* 0x000fce000f8e18ff */
[----:B------:R2:W-:Y:S02]  /*3cd0*/  @P0 STS.U8 [UR8+0x1c], R0 ;  /* 0x00001c00ff000988 */ /* 0x0005e40008000008 */
[----:B------:R-:W4:Y:S02]  /*3ce0*/  SYNCS.PHASECHK.TRANS64.TRYWAIT P0, [UR4], R3 ;  /* 0x00000003ff0075a7 */ /* 0x000f240008001104 */
[----:B--2-4-:R-:W-:Y:S05]  /*3cf0*/  @!P0 BRA `(.L_x_73) ;  /* 0x0000006000c88947 */ /* 0x014fea0003800000 */
.L_x_174:
[----:B------:R-:W-:-:S04]  /*3d00*/  UIADD3 UR4, UPT, UPT, UR22, 0x1, URZ ;  /* 0x0000000116047890 */ /* 0x000fc8000fffe0ff */
[----:B------:R-:W-:-:S04]  /*3d10*/  UISETP.NE.AND UP0, UPT, UR4, 0x4, UPT ;  /* 0x000000040400788c */ /* 0x000fc8000bf05270 */
[----:B------:R-:W-:Y:S02]  /*3d20*/  USEL UR6, URZ, 0x1, UP0 ;  /* 0x00000001ff067887 */ /* 0x000fe40008000000 */
[----:B------:R-:W-:-:S04]  /*3d30*/  USEL UR4, UR4, URZ, UP0 ;  /* 0x000000ff04047287 */ /* 0x000fc80008000000 */
[----:B-1----:R-:W-:Y:S01]  /*3d40*/  ULEA UR5, UR4, UR17, 0x3 ;  /* 0x0000001104057291 */ /* 0x002fe2000f8e18ff */
[----:B------:R-:W-:-:S04]  /*3d50*/  LOP3.LUT R2, R11, UR6, RZ, 0x3c, !PT ;  /* 0x000000060b027c12 */ /* 0x000fc8000f8e3cff */
[----:B--2---:R-:W-:-:S04]  /*3d60*/  SHF.L.U32 R3, R2, 0x1f, RZ ;  /* 0x0000001f02037819 */ /* 0x004fc800000006ff */
[----:B------:R-:W1:Y:S02]  /*3d70*/  SYNCS.PHASECHK.TRANS64.TRYWAIT P0, [UR5], R3 ;  /* 0x00000003ff0075a7 */ /* 0x000e640008001105 */
[----:B-1----:R-:W-:Y:S05]  /*3d80*/  @!P0 BRA `(.L_x_74) ;  /* 0x0000006000bc8947 */ /* 0x002fea0003800000 */
.L_x_176:
        /* <DEDUP_REMOVED lines=9> */
.L_x_178:
[----:B------:R-:W-:-:S04]  /*3e20*/  UIADD3 UR4, UPT, UPT, UR4, 0x1, URZ ;  /* 0x0000000104047890 */ /* 0x000fc8000fffe0ff */
[----:B------:R-:W-:-:S04]  /*3e30*/  UISETP.NE.AND UP0, UPT, UR4, 0x4, UPT ;  /* 0x000000040400788c */ /* 0x000fc8000bf05270 */
[----:B------:R-:W-:Y:S02]  /*3e40*/  USEL UR5, URZ, 0x1, UP0 ;  /* 0x00000001ff057887 */ /* 0x000fe40008000000 */
[----:B------:R-:W-:-:S04]  /*3e50*/  USEL UR4, UR4, URZ, UP0 ;  /* 0x000000ff04047287 */ /* 0x000fc80008000000 */
[----:B------:R-:W-:Y:S01]  /*3e60*/  ULEA UR4, UR4, UR17, 0x3 ;  /* 0x0000001104047291 */ /* 0x000fe2000f8e18ff */
[----:B-1----:R-:W-:-:S04]  /*3e70*/  LOP3.LUT R3, R2, UR5, RZ, 0x3c, !PT ;  /* 0x0000000502037c12 */ /* 0x002fc8000f8e3cff */
[----:B------:R-:W-:-:S04]  /*3e80*/  SHF.L.U32 R3, R3, 0x1f, RZ ;  /* 0x0000001f03037819 */ /* 0x000fc800000006ff */
[----:B------:R-:W1:Y:S02]  /*3e90*/  SYNCS.PHASECHK.TRANS64.TRYWAIT P0, [UR4], R3 ;  /* 0x00000003ff0075a7 */ /* 0x000e640008001104 */
[----:B-1----:R-:W-:Y:S05]  /*3ea0*/  @!P0 BRA `(.L_x_76) ;  /* 0x0000006000a48947 */ /* 0x002fea0003800000 */
.L_x_180:
[----:B------:R-:W-:Y:S01]  /*3eb0*/  NOP ;  /* 0x0000000000007918 */ /* 0x000fe20000000000 */
[----:B-1----:R-:W1:Y:S01]  /*3ec0*/  LDS R0, [UR8+0x14] ;  /* 0x00001408ff007984 */ /* 0x002e620008000800 */
[----:B------:R-:W-:Y:S01]  /*3ed0*/  ULOP3.LUT UR4, UR30, 0xffff, URZ, 0xc0, !UPT ;  /* 0x0000ffff1e047892 */ /* 0x000fe2000f8ec0ff */
[----:B------:R-:W-:Y:S01]  /*3ee0*/  UMOV UR5, 0xffff ;  /* 0x0000ffff00057882 */ /* 0x000fe20000000000 */
[----:B------:R-:W-:Y:S02]  /*3ef0*/  UMOV UR6, 0x1 ;  /* 0x0000000100067882 */ /* 0x000fe40000000000 */
[----:B------:R-:W-:-:S04]  /*3f00*/  USHF.R.U32.HI UR4, URZ, 0x5, UR4 ;  /* 0x00000005ff047899 */ /* 0x000fc80008011604 */
[----:B------:R-:W-:Y:S02]  /*3f10*/  USHF.L.U32 UR5, UR5, UR4, URZ ;  /* 0x0000000405057299 */ /* 0x000fe400080006ff */
[----:B------:R-:W-:-:S04]  /*3f20*/  USHF.L.U32 UR4, UR6, UR4, URZ ;  /* 0x0000000406047299 */ /* 0x000fc800080006ff */
[----:B-1----:R-:W-:-:S04]  /*3f30*/  LOP3.LUT R0, R0, UR5, RZ, 0xc0, !PT ;  /* 0x0000000500007c12 */ /* 0x002fc8000f8ec0ff */
[----:B------:R-:W-:-:S13]  /*3f40*/  ISETP.NE.AND P0, PT, R0, UR5, PT ;  /* 0x0000000500007c0c */ /* 0x000fda000bf05270 */
[----:B------:R-:W-:Y:S05]  /*3f50*/  @P0 BRA `(.L_x_77) ;  /* 0x0000000000580947 */ /* 0x000fea0003800000 */
[----:B------:R-:W1:Y:S02]  /*3f60*/  LDS R0, [UR8+0x18] ;  /* 0x00001808ff007984 */ /* 0x000e640008000800 */
[----:B-1----:R-:W-:-:S04]  /*3f70*/  LOP3.LUT R0, R0, UR4, RZ, 0xc0, !PT ;  /* 0x0000000400007c12 */ /* 0x002fc8000f8ec0ff */
[----:B------:R-:W-:-:S13]  /*3f80*/  ISETP.NE.AND P0, PT, R0, UR4, PT ;  /* 0x0000000400007c0c */ /* 0x000fda000bf05270 */
[----:B------:R-:W-:Y:S05]  /*3f90*/  @P0 BRA `(.L_x_78) ;  /* 0x00000000003c0947 */ /* 0x000fea0003800000 */
[----:B------:R-:W1:Y:S01]  /*3fa0*/  S2R R2, SR_LANEID ;  /* 0x0000000000027919 */ /* 0x000e620000000000 */
[----:B------:R-:W-:Y:S01]  /*3fb0*/  ULOP3.LUT UR5, URZ, UR5, URZ, 0x33, !UPT ;  /* 0x00000005ff057292 */ /* 0x000fe2000f8e33ff */
[----:B------:R-:W-:Y:S01]  /*3fc0*/  LOP3.LUT R4, RZ, UR4, RZ, 0x33, !PT ;  /* 0x00000004ff047c12 */ /* 0x000fe2000f8e33ff */
[----:B------:R-:W-:Y:S02]  /*3fd0*/  VOTEU.ANY UR4, UPT, PT ;  /* 0x0000000000047886 */ /* 0x000fe400038e0100 */
[----:B------:R-:W-:Y:S01]  /*3fe0*/  UFLO.U32 UR4, UR4 ;  /* 0x00000004000472bd */ /* 0x000fe200080e0000 */
[----:B------:R-:W2:Y:S01]  /*3ff0*/  REDUX UR6, R4 ;  /* 0x00000000040673c4 */ /* 0x000ea20000000000 */
[----:B------:R-:W-:-:S06]  /*4000*/  IMAD.U32 R0, RZ, RZ, UR5 ;  /* 0x00000005ff007e24 */ /* 0x000fcc000f8e00ff */
[----:B------:R4:W-:Y:S01]  /*4010*/  UTCATOMSWS.AND URZ, UR5 ;  /* 0x0000000500ff79e3 */ /* 0x0009e20008000000 */
[----:B------:R-:W3:Y:S01]  /*4020*/  REDUX UR7, R0 ;  /* 0x00000000000773c4 */ /* 0x000ee20000000000 */
[----:B-1----:R-:W-:Y:S01]  /*4030*/  ISETP.EQ.U32.AND P0, PT, R2, UR4, PT ;  /* 0x0000000402007c0c */ /* 0x002fe2000bf02070 */
[----:B--2---:R-:W-:Y:S01]  /*4040*/  IMAD.U32 R2, RZ, RZ, UR6 ;  /* 0x00000006ff027e24 */ /* 0x004fe2000f8e00ff */
[----:B---3--:R-:W-:-:S11]  /*4050*/  MOV R3, UR7 ;  /* 0x0000000700037c02 */ /* 0x008fd60008000f00 */
[----:B------:R4:W-:Y:S04]  /*4060*/  @P0 ATOMS.AND RZ, [UR8+0x14], R3 ;  /* 0x00001403ffff098c */ /* 0x0009e8000a800008 */
[----:B------:R4:W-:Y:S01]  /*4070*/  @P0 ATOMS.AND RZ, [UR8+0x18], R2 ;  /* 0x00001802ffff098c */ /* 0x0009e2000a800008 */
[----:B------:R-:W-:Y:S05]  /*4080*/  BRA `(.L_x_79) ;  /* 0x0000000000147947 */ /* 0x000fea0003800000 */
.L_x_78:
[----:B------:R-:W-:Y:S02]  /*4090*/  MOV R2, 0x40b0 ;  /* 0x000040b000027802 */ /* 0x000fe40000000f00 */
[----:B---3-5:R-:W-:Y:S05]  /*40a0*/  CALL.REL.NOINC `($__internal_0_$__cuda_sm10x_tcgen05_guardrail_trap_col_being_dealloced_not_returned_by_alloc) ;  /* 0x00000064008c7944 */ /* 0x028fea0003c00000 */
[----:B------:R-:W-:Y:S05]  /*40b0*/  BRA `(.L_x_79) ;  /* 0x0000000000087947 */ /* 0x000fea0003800000 */
.L_x_77:
[----:B------:R-:W-:Y:S02]  /*40c0*/  MOV R2, 0x40e0 ;  /* 0x000040e000027802 */ /* 0x000fe40000000f00 */
[----:B---3-5:R-:W-:Y:S05]  /*40d0*/  CALL.REL.NOINC `($__internal_2_$__cuda_sm10x_tcgen05_guardrail_trap_unallocated_columns_being_dealloced) ;  /* 0x0000006400987944 */ /* 0x028fea0003c00000 */
.L_x_79:
[----:B------:R-:W-:Y:S01]  /*40e0*/  NOP ;  /* 0x0000000000007918 */ /* 0x000fe20000000000 */
[----:B----4-:R-:W-:Y:S05]  /*40f0*/  EXIT ;  /* 0x000000000000794d */ /* 0x010fea0003800000 */
.L_x_61:
[----:B------:R-:W-:-:S09]  /*4100*/  UISETP.NE.OR UP0, UPT, UR18, 0x3, !UP3 ;  /* 0x000000031200788c */ /* 0x000fd2000df05670 */
[----:B------:R-:W-:Y:S05]  /*4110*/  BRA.U UP0, `(.L_x_80) ;  /* 0x0000001100887547 */ /* 0x000fea000b800000 */
[----:B------:R-:W2:Y:S01]  /*4120*/  LDCU.64 UR4, c[0x0][0x888] ;  /* 0x00011100ff0477ac */ /* 0x000ea20008000a00 */
[----:B------:R-:W3:Y:S01]  /*4130*/  S2UR UR8, SR_CgaCtaId ;  /* 0x00000000000879c3 */ /* 0x000ee20000008800 */
[----:B------:R-:W-:Y:S02]  /*4140*/  HFMA2 R9, -RZ, RZ, 0, 0 ;  /* 0x00000000ff097431 */ /* 0x000fe400000001ff */
[----:B------:R-:W-:Y:S01]  /*4150*/  IMAD.MOV.U32 R11, RZ, RZ, 0x1 ;  /* 0x00000001ff0b7424 */ /* 0x000fe200078e00ff */
[----:B------:R-:W4:Y:S01]  /*4160*/  LDCU UR40, c[0x0][0x370] ;  /* 0x00006e00ff2877ac */ /* 0x000f220008000800 */
[----:B------:R-:W-:Y:S01]  /*4170*/  IMAD.MOV.U32 R10, RZ, RZ, RZ ;  /* 0x000000ffff0a7224 */ /* 0x000fe200078e00ff */
[----:B------:R-:W-:Y:S01]  /*4180*/  MOV R3, 0x2000 ;  /* 0x0000200000037802 */ /* 0x000fe20000000f00 */
[----:B------:R-:W4:Y:S01]  /*4190*/  LDCU.128 UR44, c[0x0][0xb10] ;  /* 0x00016200ff2c77ac */ /* 0x000f220008000c00 */
[----:B------:R-:W1:Y:S01]  /*41a0*/  LDC.64 R12, c[0x0][0x348] ;  /* 0x0000d200ff0c7b82 */ /* 0x000e620000000a00 */
[----:B------:R-:W3:Y:S01]  /*41b0*/  LDCU UR37, c[0x0][0x374] ;  /* 0x00006e80ff2577ac */ /* 0x000ee20008000800 */
[----:B------:R-:W3:Y:S01]  /*41c0*/  LDCU.64 UR38, c[0x0][0x890] ;  /* 0x00011200ff2677ac */ /* 0x000ee20008000a00 */
[----:B------:R-:W3:Y:S01]  /*41d0*/  LDCU UR15, c[0x0][0xb0c] ;  /* 0x00016180ff0f77ac */ /* 0x000ee20008000800 */
[----:B--2---:R-:W-:Y:S01]  /*41e0*/  UISETP.NE.U32.AND UP0, UPT, UR4, URZ, UPT ;  /* 0x000000ff0400728c */ /* 0x004fe2000bf05070 */
[----:B------:R-:W2:Y:S01]  /*41f0*/  LDCU UR54, c[0x0][0xb20] ;  /* 0x00016400ff3677ac */ /* 0x000ea20008000800 */
[----:B------:R-:W2:Y:S01]  /*4200*/  LDCU UR4, c[0x0][0xb30] ;  /* 0x00016600ff0477ac */ /* 0x000ea20008000800 */
[----:B------:R-:W-:Y:S01]  /*4210*/  UMOV UR21, 0x400 ;  /* 0x0000040000157882 */ /* 0x000fe20000000000 */
[----:B----4-:R-:W-:-:S02]  /*4220*/  UIMAD.WIDE.U32 UR52, UR40, UR44, URZ ;  /* 0x0000002c283472a5 */ /* 0x010fc4000f8e00ff */
[----:B---3--:R-:W-:Y:S02]  /*4230*/  UIMAD.WIDE.U32 UR6, UR37, UR47, URZ ;  /* 0x0000002f250672a5 */ /* 0x008fe4000f8e00ff */
[----:B------:R-:W-:Y:S02]  /*4240*/  ULEA UR21, UR8, UR21, 0x18 ;  /* 0x0000001508157291 */ /* 0x000fe4000f8ec0ff */
[----:B------:R-:W-:Y:S02]  /*4250*/  UISETP.NE.U32.AND UP6, UPT, UR38, URZ, UPT ;  /* 0x000000ff2600728c */ /* 0x000fe4000bfc5070 */
[----:B------:R-:W-:Y:S02]  /*4260*/  UIADD3 UR43, UPT, UPT, UR21, 0xa8, URZ ;  /* 0x000000a8152b7890 */ /* 0x000fe4000fffe0ff */
[----:B------:R-:W-:Y:S02]  /*4270*/  UIADD3 UR33, UPT, UPT, UR21, 0x90, URZ ;  /* 0x0000009015217890 */ /* 0x000fe4000fffe0ff */
[----:B------:R-:W-:-:S02]  /*4280*/  UIADD3 UR25, UPT, UPT, UR21, 0x98, URZ ;  /* 0x0000009815197890 */ /* 0x000fc4000fffe0ff */
[----:B------:R-:W-:Y:S02]  /*4290*/  UIADD3 UR17, UPT, UPT, UR21, 0xa0, URZ ;  /* 0x000000a015117890 */ /* 0x000fe4000fffe0ff */
[----:B------:R-:W-:Y:S02]  /*42a0*/  UISETP.NE.AND.EX UP5, UPT, UR5, URZ, UPT, UP0 ;  /* 0x000000ff0500728c */ /* 0x000fe4000bfa5300 */
[----:B------:R-:W-:Y:S01]  /*42b0*/  UISETP.NE.AND UP0, UPT, UR42, 0x1, UPT ;  /* 0x000000012a00788c */ /* 0x000fe2000bf05270 */
[----:B------:R-:W-:Y:S01]  /*42c0*/  UMOV UR52, UR53 ;  /* 0x0000003500347c82 */ /* 0x000fe20008000000 */
[----:B------:R-:W-:Y:S01]  /*42d0*/  UMOV UR51, UR7 ;  /* 0x0000000700337c82 */ /* 0x000fe20008000000 */
[----:B------:R-:W-:Y:S02]  /*42e0*/  USEL UR41, URZ, 0x1, UP4 ;  /* 0x00000001ff297887 */ /* 0x000fe4000a000000 */
[----:B------:R-:W-:Y:S02]  /*42f0*/  UISETP.NE.AND UP0, UPT, UR15, 0x1, UPT ;  /* 0x000000010f00788c */ /* 0x000fe4000bf05270 */
[----:B------:R-:W-:-:S02]  /*4300*/  UPLOP3.LUT UP4, UPT, UPT, UPT, UPT, 0x40, 0x4 ;  /* 0x000000000004789c */ /* 0x000fc40003f8e870 */
[----:B------:R-:W-:Y:S01]  /*4310*/  UISETP.GE.AND UP2, UPT, UR42, 0x1, UPT ;  /* 0x000000012a00788c */ /* 0x000fe2000bf46270 */
[----:B------:R-:W3:Y:S01]  /*4320*/  LDCU.64 UR22, c[0x0][0xb28] ;  /* 0x00016500ff1677ac */ /* 0x000ee20008000a00 */
[----:B------:R-:W-:Y:S02]  /*4330*/  UISETP.NE.AND.EX UP6, UPT, UR39, URZ, UPT, UP6 ;  /* 0x000000ff2700728c */ /* 0x000fe4000bfc5360 */
[----:B------:R-:W-:Y:S02]  /*4340*/  UPRMT UR43, UR8, 0x654, UR43 ;  /* 0x00000654082b7896 */ /* 0x000fe4000800002b */
[----:B------:R-:W-:Y:S02]  /*4350*/  UPRMT UR50, UR8, 0x654, UR33 ;  /* 0x0000065408327896 */ /* 0x000fe40008000021 */
[----:B------:R-:W-:Y:S02]  /*4360*/  UPRMT UR49, UR8, 0x654, UR25 ;  /* 0x0000065408317896 */ /* 0x000fe40008000019 */
[----:B------:R-:W-:-:S02]  /*4370*/  UPRMT UR48, UR8, 0x654, UR17 ;  /* 0x0000065408307896 */ /* 0x000fc40008000011 */
[----:B------:R-:W-:Y:S02]  /*4380*/  USHF.R.U32.HI UR52, URZ, UR45, UR52 ;  /* 0x0000002dff347299 */ /* 0x000fe40008011634 */
[----:B--2---:R-:W-:Y:S02]  /*4390*/  USHF.R.U32.HI UR51, URZ, UR54, UR51 ;  /* 0x00000036ff337299 */ /* 0x004fe40008011633 */
[----:B------:R-:W-:Y:S02]  /*43a0*/  UISETP.NE.AND UP0, UPT, UR46, 0x1, UPT ;  /* 0x000000012e00788c */ /* 0x000fe4000bf05270 */
[----:B-1----:R-:W-:-:S11]  /*43b0*/  UISETP.NE.AND UP3, UPT, UR4, 0x1, UPT ;  /* 0x000000010400788c */ /* 0x002fd6000bf65270 */
.L_x_91:
[C---:B------:R-:W-:Y:S02]  /*43c0*/  LEA R8, R10.reuse, UR21, 0x3 ;  /* 0x000000150a087c11 */ /* 0x040fe4000f8e18ff */
[----:B------:R-:W-:Y:S02]  /*43d0*/  SHF.L.U32 R5, R9, 0x1f, RZ ;  /* 0x0000001f09057819 */ /* 0x000fe400000006ff */
[----:B------:R-:W-:Y:S02]  /*43e0*/  LEA R6, R10, UR21, 0x4 ;  /* 0x000000150a067c11 */ /* 0x000fe4000f8e20ff */
[----:B-1----:R-:W1:Y:S02]  /*43f0*/  SYNCS.PHASECHK.TRANS64.TRYWAIT P0, [R8+URZ+0xe0], R5 ;  /* 0x0000e005080075a7 */ /* 0x002e6400080011ff */
[----:B-1----:R-:W-:Y:S05]  /*4400*/  @!P0 BRA `(.L_x_81) ;  /* 0x0000005c00648947 */ /* 0x002fea0003800000 */
.L_x_181:
[----:B-1----:R-:W1:Y:S01]  /*4410*/  LDS.128 R4, [R6+0x170] ;  /* 0x0001700006047984 */ /* 0x002e620000000c00 */
[----:B------:R-:W-:Y:S01]  /*4420*/  UISETP.GE.AND UP0, UPT, UR42, 0x1, UPT ;  /* 0x000000012a00788c */ /* 0x000fe2000bf06270 */
[----:B------:R-:W-:Y:S01]  /*4430*/  @!PT LDS RZ, [RZ] ;  /* 0x00000000fffff984 */ /* 0x000fe20000000800 */
[----:B------:R-:W-:Y:S01]  /*4440*/  @!PT LDS RZ, [RZ] ;  /* 0x00000000fffff984 */ /* 0x000fe20000000800 */
[----:B------:R-:W-:Y:S01]  /*4450*/  @!PT LDS RZ, [RZ] ;  /* 0x00000000fffff984 */ /* 0x000fe20000000800 */
[----:B------:R-:W-:Y:S01]  /*4460*/  @!PT LDS RZ, [RZ] ;  /* 0x00000000fffff984 */ /* 0x000fe20000000800 */
[----:B------:R2:W-:Y:S06]  /*4470*/  MEMBAR.ALL.CTA ;  /* 0x0000000000007992 */ /* 0x0005ec0000008000 */
[----:B--2---:R-:W2:Y:S01]  /*4480*/  FENCE.VIEW.ASYNC.S ;  /* 0x00000000000073c6 */ /* 0x004ea20000000000 */
[----:B-1----:R-:W-:Y:S11]  /*4490*/  LOP3.LUT P0, RZ, R6, 0x1, RZ, 0xc0, !PT ;  /* 0x0000000106ff7812 */ /* 0x002ff6000780c0ff */
[----:B------:R-:W-:Y:S02]  /*44a0*/  @!UPT UIADD3 URZ, UPT, UPT, URZ, URZ, URZ ;  /* 0x000000fffffff290 */ /* 0x000fe4000fffe0ff */
[----:B--2---:R-:W-:Y:S01]  /*44b0*/  VOTEU.ANY UP2, P0 ;  /* 0x0000000000ff7886 */ /* 0x004fe20000040100 */
[----:B------:R-:W-:Y:S11]  /*44c0*/  PLOP3.LUT P0, PT, PT, PT, UP2, 0x80, 0x8 ;  /* 0x000000000008781c */ /* 0x000ff60003f0f028 */
[----:B------:R-:W-:Y:S02]  /*44d0*/  @!UPT UIADD3 URZ, UPT, UPT, URZ, URZ, URZ ;  /* 0x000000fffffff290 */ /* 0x000fe4000fffe0ff */
[----:B------:R-:W-:Y:S02]  /*44e0*/  @P0 SHF.R.U32.HI R0, RZ, 0x10, R5 ;  /* 0x00000010ff000819 */ /* 0x000fe40000011605 */
[----:B------:R-:W-:Y:S02]  /*44f0*/  @P0 MOV R2, R4 ;  /* 0x0000000400020202 */ /* 0x000fe40000000f00 */
[----:B------:R-:W-:Y:S01]  /*4500*/  @P0 R2UR UR4, R0 ;  /* 0x00000000000402ca */ /* 0x000fe200000e0000 */
[----:B------:R-:W-:Y:S01]  /*4510*/  VIADD R0, R8, 0xf0 ;  /* 0x000000f008007836 */ /* 0x000fe20000000000 */
[----:B------:R-:W-:Y:S02]  /*4520*/  @P0 LOP3.LUT R4, R5, 0xffff, RZ, 0xc0, !PT ;  /* 0x0000ffff05040812 */ /* 0x000fe400078ec0ff */
[----:B------:R-:W-:Y:S02]  /*4530*/  @P0 R2UR UR6, R2 ;  /* 0x00000000020602ca */ /* 0x000fe400000e0000 */
[----:B------:R-:W-:Y:S02]  /*4540*/  PRMT R0, RZ, 0x654, R0 ;  /* 0x00000654ff007816 */ /* 0x000fe40000000000 */
[----:B------:R-:W-:Y:S02]  /*4550*/  @P0 R2UR UR5, R4 ;  /* 0x00000000040502ca */ /* 0x000fe400000e0000 */
[----:B------:R1:W-:Y:S03]  /*4560*/  SYNCS.ARRIVE.TRANS64.RED.A1T0 RZ, [R0+URZ], RZ ;  /* 0x000000ff00ff79a7 */ /* 0x0003e600081004ff */
[----:B------:R-:W-:Y:S04]  /*4570*/  @UP2 UMOV UR29, UR4 ;  /* 0x00000004001d2c82 */ /* 0x000fe80008000000 */
[----:B------:R-:W-:Y:S04]  /*4580*/  @UP2 UMOV UR14, UR6 ;  /* 0x00000006000e2c82 */ /* 0x000fe80008000000 */
[----:B------:R-:W-:Y:S01]  /*4590*/  @UP2 UMOV UR13, UR5 ;  /* 0x00000005000d2c82 */ /* 0x000fe20008000000 */
[----:B------:R-:W-:Y:S05]  /*45a0*/  BRA.U !UP0, `(.L_x_82) ;  /* 0x0000000108c07547 */ /* 0x000fea000b800000 */
[----:B------:R-:W-:Y:S02]  /*45b0*/  UIMAD.WIDE.U32 UR18, UR13, UR47, URZ ;  /* 0x0000002f0d1272a5 */ /* 0x000fe4000f8e00ff */
[----:B------:R-:W-:Y:S02]  /*45c0*/  UP2UR UR16, UPR, URZ, 0x4 ;  /* 0x00000004ff107883 */ /* 0x000fe40008000000 */
[----:B------:R-:W-:Y:S02]  /*45d0*/  UISETP.NE.AND UP2, UPT, UR46, 0x1, UPT ;  /* 0x000000012e00788c */ /* 0x000fe4000bf45270 */
[----:B------:R-:W-:Y:S02]  /*45e0*/  UIMAD.WIDE.U32 UR26, UR14, UR44, URZ ;  /* 0x0000002c0e1a72a5 */ /* 0x000fe4000f8e00ff */
[----:B------:R-:W-:Y:S02]  /*45f0*/  USEL UR4, UR37, UR51, !UP2 ;  /* 0x0000003325047287 */ /* 0x000fe4000d000000 */
[----:B------:R-:W-:Y:S02]  /*4600*/  UISETP.NE.AND UP0, UPT, UR15, 0x1, UPT ;  /* 0x000000010f00788c */ /* 0x000fe4000bf05270 */
[----:B------:R-:W-:Y:S02]  /*4610*/  UP2UR UR20, UPR, URZ, 0x2 ;  /* 0x00000002ff147883 */ /* 0x000fe40008000000 */
[----:B------:R-:W-:Y:S02]  /*4620*/  UISETP.NE.AND UP1, UPT, UR42, 0x1, UPT ;  /* 0x000000012a00788c */ /* 0x000fe4000bf25270 */
[----:B---3--:R-:W-:Y:S02]  /*4630*/  UIMAD.WIDE.U32 UR8, UR4, UR22, URZ ;  /* 0x00000016040872a5 */ /* 0x008fe4000f8e00ff */
[----:B------:R-:W-:Y:S01]  /*4640*/  USEL UR7, UR40, UR52, !UP0 ;  /* 0x0000003428077287 */ /* 0x000fe2000c000000 */
[----:B------:R-:W-:Y:S02]  /*4650*/  UMOV UR5, UR19 ;  /* 0x0000001300057c82 */ /* 0x000fe40008000000 */
[----:B------:R-:W-:Y:S02]  /*4660*/  USHF.R.U32.HI UR6, URZ, UR54, UR5 ;  /* 0x00000036ff067299 */ /* 0x000fe40008011605 */
[----:B------:R-:W-:Y:S02]  /*4670*/  UIMAD.WIDE.U32 UR10, UR7, UR22, URZ ;  /* 0x00000016070a72a5 */ /* 0x000fe4000f8e00ff */
[----:B------:R-:W-:Y:S02]  /*4680*/  USEL UR6, UR13, UR6, !UP2 ;  /* 0x000000060d067287 */ /* 0x000fe4000d000000 */
[----:B------:R-:W-:Y:S01]  /*4690*/  UISETP.NE.AND UP2, UPT, UR16, URZ, UPT ;  /* 0x000000ff1000728c */ /* 0x000fe2000bf45270 */
[----:B------:R-:W-:Y:S02]  /*46a0*/  UMOV UR5, UR27 ;  /* 0x0000001b00057c82 */ /* 0x000fe40008000000 */
[----:B------:R-:W-:Y:S03]  /*46b0*/  USHF.R.U32.HI UR12, URZ, UR45, UR5 ;  /* 0x0000002dff0c7299 */ /* 0x000fe60008011605 */
[----:B------:R-:W-:Y:S02]  /*46c0*/  UMOV UR5, UR9 ;  /* 0x0000000900057c82 */ /* 0x000fe40008000000 */
[----:B------:R-:W-:Y:S03]  /*46d0*/  @UP1 USHF.R.U32.HI UR4, URZ, UR23, UR5 ;  /* 0x00000017ff041299 */ /* 0x000fe60008011605 */
[----:B------:R-:W-:Y:S01]  /*46e0*/  UMOV UR5, UR11 ;  /* 0x0000000b00057c82 */ /* 0x000fe20008000000 */
[----:B------:R-:W-:Y:S02]  /*46f0*/  UIMAD UR4, UR42, UR4, URZ ;  /* 0x000000042a0472a4 */ /* 0x000fe4000f8e02ff */
[----:B------:R-:W-:Y:S02]  /*4700*/  @UP1 USHF.R.U32.HI UR7, URZ, UR23, UR5 ;  /* 0x00000017ff071299 */ /* 0x000fe40008011605 */
[----:B------:R-:W-:Y:S02]  /*4710*/  USEL UR5, UR14, UR12, !UP0 ;  /* 0x0000000c0e057287 */ /* 0x000fe4000c000000 */
[----:B------:R-:W-:Y:S02]  /*4720*/  UIMAD.WIDE.U32 UR10, UR6, UR22, URZ ;  /* 0x00000016060a72a5 */ /* 0x000fe4000f8e00ff */
[----:B------:R-:W-:Y:S02]  /*4730*/  UIMAD UR8, UR42, UR7, URZ ;  /* 0x000000072a0872a4 */ /* 0x000fe4000f8e02ff */
[----:B------:R-:W-:Y:S03]  /*4740*/  UISETP.GE.AND UP0, UPT, UR6, UR4, UPT ;  /* 0x000000040600728c */ /* 0x000fe6000bf06270 */
[----:B------:R-:W-:Y:S01]  /*4750*/  UMOV UR4, UR11 ;  /* 0x0000000b00047c82 */ /* 0x000fe20008000000 */
[----:B------:R-:W-:Y:S02]  /*4760*/  UISETP.GE.OR UP0, UPT, UR5, UR8, UP0 ;  /* 0x000000080500728c */ /* 0x000fe40008706670 */
[----:B------:R-:W-:Y:S02]  /*4770*/  USHF.R.U32.HI UR4, URZ, UR23, UR4 ;  /* 0x00000017ff047299 */ /* 0x000fe40008011604 */
[----:B------:R-:W-:Y:S02]  /*4780*/  UIMAD.WIDE.U32 UR8, UR5, UR22, URZ ;  /* 0x00000016050872a5 */ /* 0x000fe4000f8e00ff */
[----:B------:R-:W-:Y:S04]  /*4790*/  USEL UR10, UR6, UR4, !UP1 ;  /* 0x00000004060a7287 */ /* 0x000fe8000c800000 */
[----:B------:R-:W-:Y:S01]  /*47a0*/  UIADD3 UR11, UPT, UPT, -UR10, URZ, URZ ;  /* 0x000000ff0a0b7290 */ /* 0x000fe2000fffe1ff */
[----:B------:R-:W-:Y:S02]  /*47b0*/  @!UP0 UMOV UR4, UR9 ;  /* 0x0000000900048c82 */ /* 0x000fe40008000000 */
[----:B------:R-:W-:Y:S02]  /*47c0*/  @!UP0 USHF.R.U32.HI UR4, URZ, UR23, UR4 ;  /* 0x00000017ff048299 */ /* 0x000fe40008011604 */
[----:B------:R-:W-:Y:S02]  /*47d0*/  UIMAD UR8, UR42, UR11, UR6 ;  /* 0x0000000b2a0872a4 */ /* 0x000fe4000f8e0206 */
[----:B------:R-:W-:Y:S02]  /*47e0*/  @!UP0 USEL UR4, UR5, UR4, !UP1 ;  /* 0x0000000405048287 */ /* 0x000fe4000c800000 */
[----:B------:R-:W-:Y:S02]  /*47f0*/  UISETP.NE.AND UP1, UPT, UR20, URZ, UPT ;  /* 0x000000ff1400728c */ /* 0x000fe4000bf25270 */
[----:B------:R-:W-:Y:S02]  /*4800*/  @!UP0 UIMAD UR8, UR7, UR8, UR4 ;  /* 0x00000008070882a4 */ /* 0x000fe4000f8e0204 */
[----:B------:R-:W-:Y:S02]  /*4810*/  @!UP0 UIADD3 UR9, UPT, UPT, UR10, -UR4, URZ ;  /* 0x800000040a098290 */ /* 0x000fe4000fffe0ff */
[----:B------:R-:W-:Y:S02]  /*4820*/  UIADD3 UR4, UPT, UPT, -UR5, URZ, URZ ;  /* 0x000000ff05047290 */ /* 0x000fe4000fffe1ff */
[----:B------:R-:W-:Y:S02]  /*4830*/  UIADD3 UR7, UPT, UPT, -UR6, URZ, URZ ;  /* 0x000000ff06077290 */ /* 0x000fe4000fffe1ff */
[----:B------:R-:W-:Y:S02]  /*4840*/  @!UP0 UIMAD UR6, UR9, UR42, UR5 ;  /* 0x0000002a090682a4 */ /* 0x000fe4000f8e0205 */
[----:B------:R-:W-:Y:S02]  /*4850*/  UIMAD UR14, UR15, UR4, UR14 ;  /* 0x000000040f0e72a4 */ /* 0x000fe4000f8e020e */
[----:B------:R-:W-:Y:S01]  /*4860*/  UIMAD UR13, UR46, UR7, UR13 ;  /* 0x000000072e0d72a4 */ /* 0x000fe2000f8e020d */
[----:B------:R-:W-:Y:S02]  /*4870*/  @!UP0 UMOV UR5, UR8 ;  /* 0x0000000800058c82 */ /* 0x000fe40008000000 */
[----:B------:R-:W-:Y:S02]  /*4880*/  UIMAD UR14, UR5, UR15, UR14 ;  /* 0x0000000f050e72a4 */ /* 0x000fe4000f8e020e */
[----:B------:R-:W-:Y:S11]  /*4890*/  UIMAD UR13, UR6, UR46, UR13 ;  /* 0x0000002e060d72a4 */ /* 0x000ff6000f8e020d */
[----:B------:R-:W-:Y:S01]  /*48a0*/  @!UPT UIADD3 URZ, UPT, UPT, URZ, URZ, URZ ;  /* 0x000000fffffff290 */ /* 0x000fe2000fffe0ff */
.L_x_82:
[----:B------:R-:W2:Y:S01]  /*48b0*/  @!UP3 LDCU.128 UR8, c[0x0][0xb10] ;  /* 0x00016200ff08b7ac */ /* 0x000ea20008000c00 */
[----:B------:R-:W-:Y:S02]  /*48c0*/  ISETP.NE.U32.AND P0, PT, RZ, UR38, PT ;  /* 0x00000026ff007c0c */ /* 0x000fe4000bf05070 */
[----:B------:R-:W-:Y:S02]  /*48d0*/  SHF.L.U32 R4, R11, 0x1f, RZ ;  /* 0x0000001f0b047819 */ /* 0x000fe400000006ff */
[----:B------:R-:W-:Y:S01]  /*48e0*/  ISETP.NE.AND.EX P0, PT, RZ, UR39, PT, P0 ;  /* 0x00000027ff007c0c */ /* 0x000fe2000bf05300 */
[----:B------:R-:W4:Y:S01]  /*48f0*/  @!UP3 LDCU UR5, c[0x0][0xb0c] ;  /* 0x00016180ff05b7ac */ /* 0x000f220008000800 */
[----:B------:R-:W-:Y:S02]  /*4900*/  USHF.L.U32 UR35, UR30, 0x6, URZ ;  /* 0x000000061e237899 */ /* 0x000fe400080006ff */
[----:B------:R-:W-:Y:S02]  /*4910*/  USHF.L.U32 UR34, UR31, 0x8, URZ ;  /* 0x000000081f227899 */ /* 0x000fe400080006ff */
[----:B--2---:R-:W-:Y:S07]  /*4920*/  UIMAD.WIDE.U32 UR6, UR14, UR8, URZ ;  /* 0x000000080e0672a5 */ /* 0x004fee000f8e00ff */
[----:B------:R-:W-:Y:S01]  /*4930*/  @!UP3 UMOV UR4, UR7 ;  /* 0x000000070004bc82 */ /* 0x000fe20008000000 */
[----:B----4-:R-:W-:Y:S02]  /*4940*/  @!UP3 UISETP.NE.AND UP0, UPT, UR5, 0x1, UPT ;  /* 0x000000010500b88c */ /* 0x010fe4000bf05270 */
[----:B------:R-:W-:Y:S02]  /*4950*/  @!UP3 USHF.R.U32.HI UR4, URZ, UR9, UR4 ;  /* 0x00000009ff04b299 */ /* 0x000fe40008011604 */
[----:B------:R-:W-:Y:S02]  /*4960*/  UIMAD.WIDE.U32 UR6, UR13, UR11, URZ ;  /* 0x0000000b0d0672a5 */ /* 0x000fe4000f8e00ff */
[----:B------:R-:W-:Y:S02]  /*4970*/  @!UP3 USEL UR8, UR14, UR4, !UP0 ;  /* 0x000000040e08b287 */ /* 0x000fe4000c000000 */
[----:B------:R-:W-:Y:S03]  /*4980*/  @!UP3 UISETP.NE.AND UP0, UPT, UR10, 0x1, UPT ;  /* 0x000000010a00b88c */ /* 0x000fe6000bf05270 */
[----:B------:R-:W-:Y:S02]  /*4990*/  @!UP3 UMOV UR6, UR7 ;  /* 0x000000070006bc82 */ /* 0x000fe40008000000 */
[----:B------:R-:W2:Y:S02]  /*49a0*/  @!UP3 LDCU UR4, c[0x0][0xb20] ;  /* 0x00016400ff04b7ac */ /* 0x000ea40008000800 */
[----:B--2---:R-:W-:Y:S04]  /*49b0*/  @!UP3 USHF.R.U32.HI UR6, URZ, UR4, UR6 ;  /* 0x00000004ff06b299 */ /* 0x004fe80008011606 */
[----:B------:R-:W-:Y:S04]  /*49c0*/  @!UP3 USEL UR6, UR13, UR6, !UP0 ;  /* 0x000000060d06b287 */ /* 0x000fe8000c000000 */
[----:B------:R-:W-:Y:S02]  /*49d0*/  @!UP3 UIADD3 UR4, UPT, UPT, -UR8, UR6, URZ ;  /* 0x000000060804b290 */ /* 0x000fe4000fffe1ff */
[----:B------:R-:W-:Y:S02]  /*49e0*/  @!UP3 UIADD3 UR6, UPT, UPT, UR8, -UR6, URZ ;  /* 0x800000060806b290 */ /* 0x000fe4000fffe0ff */
[----:B------:R-:W-:Y:S02]  /*49f0*/  @!UP3 UIMAD UR14, UR4, UR5, UR14 ;  /* 0x00000005040eb2a4 */ /* 0x000fe4000f8e020e */
[----:B------:R-:W-:Y:S01]  /*4a00*/  @!UP3 UIMAD UR13, UR6, UR10, UR13 ;  /* 0x0000000a060db2a4 */ /* 0x000fe2000f8e020d */
[----:B------:R-:W-:Y:S11]  /*4a10*/  BRA.U UP4, `(.L_x_83) ;  /* 0x0000000104107547 */ /* 0x000ff6000b800000 */
[----:B-1----:R-:W-:Y:S04]  /*4a20*/  MOV R0, UR41 ;  /* 0x0000002900007c02 */ /* 0x002fe80008000f00 */
[----:B------:R-:W-:Y:S04]  /*4a30*/  SHF.L.U32 R5, R0, 0x1f, RZ ;  /* 0x0000001f00057819 */ /* 0x000fe800000006ff */
[----:B------:R-:W1:Y:S02]  /*4a40*/  SYNCS.PHASECHK.TRANS64.TRYWAIT P1, [UR21+0xd8], R5 ;  /* 0x0000d805ff0075a7 */ /* 0x000e640008021115 */
[----:B-1----:R-:W-:Y:S05]  /*4a50*/  @!P1 BRA `(.L_x_84) ;  /* 0x0000005400e49947 */ /* 0x002fea0003800000 */
.L_x_83:
[----:B------:R-:W-:Y:S05]  /*4a60*/  BRA.U !UP6, `(.L_x_85) ;  /* 0x000000010e387547 */ /* 0x000fea000b800000 */
[----:B------:R-:W-:Y:S01]  /*4a70*/  UPLOP3.LUT UP1, UPT, UPT, UPT, UP5, 0x80, 0x8 ;  /* 0x000000000008789c */ /* 0x000fe20003f2f050 */
[----:B-1----:R-:W-:Y:S01]  /*4a80*/  HFMA2 R0, -RZ, RZ, 0, 5.9604644775390625e-08 ;  /* 0x00000001ff007431 */ /* 0x002fe200000001ff */
[----:B------:R-:W1:Y:S01]  /*4a90*/  LDCU.64 UR8, c[0x0][0x358] ;  /* 0x00006b00ff0877ac */ /* 0x000e620008000a00 */
[----:B------:R-:W-:Y:S03]  /*4aa0*/  IMAD.MOV.U32 R81, RZ, RZ, 0x1 ;  /* 0x00000001ff517424 */ /* 0x000fe600078e00ff */
[----:B------:R-:W-:Y:S05]  /*4ab0*/  PLOP3.LUT P1, PT, PT, PT, UP1, 0x80, 0x8 ;  /* 0x000000000008781c */ /* 0x000fea0003f2f018 */
[----:B------:R-:W2:Y:S01]  /*4ac0*/  @UP1 LDCU.64 UR4, c[0x0][0x888] ;  /* 0x00011100ff0417ac */ /* 0x000ea20008000a00 */
[----:B------:R-:W-:Y:S07]  /*4ad0*/  @UP1 UIMAD UR6, UR36, UR38, URZ ;  /* 0x00000026240612a4 */ /* 0x000fee000f8e02ff */
[----:B------:R-:W-:Y:S01]  /*4ae0*/  @!P1 PRMT R81, R0, 0x7610, R81 ;  /* 0x0000761000519816 */ /* 0x000fe20000000051 */
[----:B--2---:R-:W-:Y:S06]  /*4af0*/  @UP1 UIMAD.WIDE UR4, UR6, 0x4, UR4 ;  /* 0x00000004060418a5 */ /* 0x004fec000f8e0204 */
[----:B------:R-:W-:Y:S01]  /*4b00*/  IMAD.U32 R6, RZ, RZ, UR4 ;  /* 0x00000004ff067e24 */ /* 0x000fe2000f8e00ff */
[----:B------:R-:W-:Y:S04]  /*4b10*/  MOV R7, UR5 ;  /* 0x0000000500077c02 */ /* 0x000fe80008000f00 */
[----:B------:R-:W2:Y:S01]  /*4b20*/  @!UP1 LDCU UR4, c[0x0][0x880] ;  /* 0x00011000ff0497ac */ /* 0x000ea20008000800 */
[----:B-1---5:R4:W5:Y:S02]  /*4b30*/  @P1 LDG.E R41, desc[UR8][R6.64] ;  /* 0x0000000806291981 */ /* 0x022964000c1e1900 */
[----:B--2-4-:R-:W-:Y:S07]  /*4b40*/  @!P1 IMAD.U32 R41, RZ, RZ, UR4 ;  /* 0x00000004ff299e24 */ /* 0x014fee000f8e00ff */
.L_x_85:
[----:B-----5:R-:W-:Y:S01]  /*4b50*/  @!P0 FSETP.EQ.AND P2, PT, R41, RZ, PT ;  /* 0x000000ff2900820b */ /* 0x020fe20003f42000 */
[----:B------:R-:W-:Y:S01]  /*4b60*/  @!UPT UIADD3 URZ, UPT, UPT, URZ, URZ, URZ ;  /* 0x000000fffffff290 */ /* 0x000fe2000fffe0ff */
[----:B------:R-:W-:Y:S11]  /*4b70*/  @!P0 BRA `(.L_x_86) ;  /* 0x0000000000148947 */ /* 0x000ff60003800000 */
[----:B------:R-:W-:Y:S02]  /*4b80*/  LOP3.LUT P0, RZ, R81, 0xff, RZ, 0xc0, !PT ;  /* 0x000000ff51ff7812 */ /* 0x000fe4000780c0ff */
[----:B------:R-:W-:Y:S04]  /*4b90*/  PLOP3.LUT P2, PT, PT, PT, UP1, 0x80, 0x8 ;  /* 0x000000000008781c */ /* 0x000fe80003f4f018 */
[----:B------:R-:W-:Y:S07]  /*4ba0*/  PLOP3.LUT P2, PT, P2, PT, PT, 0x8, 0x80 ;  /* 0x000000000080781c */ /* 0x000fee000174e170 */
[----:B------:R-:W-:Y:S11]  /*4bb0*/  @P0 FSETP.EQ.AND P2, PT, R41, RZ, PT ;  /* 0x000000ff2900020b */ /* 0x000ff60003f42000 */
[----:B------:R-:W-:Y:S02]  /*4bc0*/  @!UPT UIADD3 URZ, UPT, UPT, URZ, URZ, URZ ;  /* 0x000000fffffff290 */ /* 0x000fe4000fffe0ff */
.L_x_86:
[----:B------:R-:W2:Y:S01]  /*4bd0*/  SYNCS.PHASECHK.TRANS64.TRYWAIT P0, [UR21+0xb0], R4 ;  /* 0x0000b004ff0075a7 */ /* 0x000ea20008001115 */
[----:B------:R-:W-:Y:S04]  /*4be0*/  ELECT P1, URZ, PT ;  /* 0x0000000000ff782f */ /* 0x000fe80003820000 */
[----:B------:R-:W-:Y:S01]  /*4bf0*/  PLOP3.LUT P1, PT, P2, P1, PT, 0xf2, 0x2f ;  /* 0x00000000002f781c */ /* 0x000fe20001723e72 */
[----:B------:R-:W-:Y:S01]  /*4c00*/  @!UPT UIADD3 URZ, UPT, UPT, URZ, URZ, URZ ;  /* 0x000000fffffff290 */ /* 0x000fe2000fffe0ff */
[----:B--2---:R-:W-:Y:S11]  /*4c10*/  @!P0 BRA `(.L_x_87) ;  /* 0x00000054008c8947 */ /* 0x004ff60003800000 */
.L_x_184:
[----:B------:R-:W-:Y:S01]  /*4c20*/  @!P1 IADD3 R2, P0, PT, R12, 0x580, RZ ;  /* 0x000005800c029810 */ /* 0x000fe20007f1e0ff */
[----:B------:R-:W-:Y:S01]  /*4c30*/  VOTEU.ALL UP0, P1 ;  /* 0x0000000000ff7886 */ /* 0x000fe20000800000 */
[----:B------:R-:W-:Y:S01]  /*4c40*/  UMOV UR6, 0x0 ;  /* 0x0000000000067882 */ /* 0x000fe20000000000 */
[----:B------:R-:W-:Y:S01]  /*4c50*/  UMOV UR7, 0x10000000 ;  /* 0x1000000000077882 */ /* 0x000fe20000000000 */
[----:B------:R-:W-:Y:S01]  /*4c60*/  @!P1 R2UR UR5, R2 ;  /* 0x00000000020592ca */ /* 0x000fe200000e0000 */
[----:B-1----:R-:W-:Y:S01]  /*4c70*/  @!P1 IMAD.X R0, RZ, RZ, R13, P0 ;  /* 0x000000ffff009224 */ /* 0x002fe200000e060d */
[----:B------:R-:W-:Y:S01]  /*4c80*/  @!UP0 UIADD3 UR32, UPT, UPT, UR21, 0x400, URZ ;  /* 0x0000040015208890 */ /* 0x000fe2000fffe0ff */
[----:B------:R-:W-:Y:S03]  /*4c90*/  VOTEU.ALL UP0, P1 ;  /* 0x0000000000ff7886 */ /* 0x000fe60000800000 */
[----:B------:R-:W-:Y:S01]  /*4ca0*/  @!P1 R2UR UR4, R0 ;  /* 0x00000000000492ca */ /* 0x000fe200000e0000 */
[----:B------:R-:W-:Y:S06]  /*4cb0*/  @!P1 IMAD.MOV.U32 R0, RZ, RZ, 0x2000 ;  /* 0x00002000ff009424 */ /* 0x000fec00078e00ff */
[----:B------:R-:W-:Y:S06]  /*4cc0*/  IMAD.U32 R6, RZ, RZ, UR5 ;  /* 0x00000005ff067e24 */ /* 0x000fec000f8e00ff */
[----:B------:R-:W-:Y:S01]  /*4cd0*/  IMAD.U32 R7, RZ, RZ, UR4 ;  /* 0x00000004ff077e24 */ /* 0x000fe2000f8e00ff */
[----:B------:R-:W-:Y:S04]  /*4ce0*/  @!P1 R2UR UR4, R6 ;  /* 0x00000000060492ca */ /* 0x000fe800000e0000 */
[----:B------:R-:W-:Y:S11]  /*4cf0*/  @!P1 R2UR UR5, R7 ;  /* 0x00000000070592ca */ /* 0x000ff600000e0000 */
[----:B------:R-:W-:Y:S02]  /*4d00*/  @!UPT UIADD3 URZ, UPT, UPT, URZ, URZ, URZ ;  /* 0x000000fffffff290 */ /* 0x000fe4000fffe0ff */
[----:B------:R1:W-:Y:S01]  /*4d10*/  @!UP0 UTMALDG.3D [UR32], [UR4], desc[UR6] ;  /* 0x00000620040085b4 */ /* 0x0003e20008011000 */
[----:B------:R1:W-:Y:S01]  /*4d20*/  @!P1 SYNCS.ARRIVE.TRANS64.RED.A0TR RZ, [UR21+0x90], R0 ;  /* 0x00009000ffff99a7 */ /* 0x0003e20008300415 */
[----:B------:R-:W-:Y:S01]  /*4d30*/  SYNCS.ARRIVE.TRANS64.RED.A1T0 RZ, [UR50], RZ ;  /* 0x000000ffffff79a7 */ /* 0x000fe20008100432 */
[----:B------:R-:W2:Y:S02]  /*4d40*/  SYNCS.PHASECHK.TRANS64.TRYWAIT P0, [UR21+0xb8], R4 ;  /* 0x0000b804ff0075a7 */ /* 0x000ea40008001115 */
[----:B-12---:R-:W-:Y:S05]  /*4d50*/  @!P0 BRA `(.L_x_88) ;  /* 0x0000005400548947 */ /* 0x006fea0003800000 */
.L_x_186:
[----:B------:R-:W-:Y:S01]  /*4d60*/  @!P1 IADD3 R2, P0, PT, R12, 0x580, RZ ;  /* 0x000005800c029810 */ /* 0x000fe20007f1e0ff */
[----:B------:R-:W-:Y:S01]  /*4d70*/  VOTEU.ALL UP0, P1 ;  /* 0x0000000000ff7886 */ /* 0x000fe20000800000 */
[----:B------:R-:W-:Y:S01]  /*4d80*/  UMOV UR6, 0x0 ;  /* 0x0000000000067882 */ /* 0x000fe20000000000 */
[----:B------:R-:W-:Y:S01]  /*4d90*/  UMOV UR7, 0x10000000 ;  /* 0x1000000000077882 */ /* 0x000fe20000000000 */
[----:B------:R-:W-:Y:S01]  /*4da0*/  @!P1 R2UR UR5, R2 ;  /* 0x00000000020592ca */ /* 0x000fe200000e0000 */
[----:B------:R-:W-:Y:S01]  /*4db0*/  @!P1 IMAD.X R0, RZ, RZ, R13, P0 ;  /* 0x000000ffff009224 */ /* 0x000fe200000e060d */
[----:B------:R-:W-:Y:S02]  /*4dc0*/  @!UP0 UIADD3 UR26, UPT, UPT, UR34, 0x40, URZ ;  /* 0x00000040221a8890 */ /* 0x000fe4000fffe0ff */
[----:B------:R-:W-:Y:S02]  /*4dd0*/  @!UP0 UIADD3 UR24, UPT, UPT, UR21, 0x2400, URZ ;  /* 0x0000240015188890 */ /* 0x000fe4000fffe0ff */
[----:B------:R-:W-:Y:S01]  /*4de0*/  @!P1 R2UR UR4, R0 ;  /* 0x00000000000492ca */ /* 0x000fe200000e0000 */
[----:B------:R-:W-:Y:S01]  /*4df0*/  VOTEU.ALL UP0, P1 ;  /* 0x0000000000ff7886 */ /* 0x000fe20000800000 */
[----:B------:R-:W-:Y:S01]  /*4e00*/  @!P1 IMAD.MOV.U32 R0, RZ, RZ, 0x2000 ;  /* 0x00002000ff009424 */ /* 0x000fe200078e00ff */
[----:B------:R-:W-:Y:S01]  /*4e10*/  UMOV UR27, UR35 ;  /* 0x00000023001b7c82 */ /* 0x000fe20008000000 */
[----:B------:R-:W-:Y:S03]  /*4e20*/  UMOV UR28, UR36 ;  /* 0x00000024001c7c82 */ /* 0x000fe60008000000 */
        /* <DEDUP_REMOVED lines=8> */
[----:B------:R-:W4:Y:S02]  /*4eb0*/  SYNCS.PHASECHK.TRANS64.TRYWAIT P0, [UR21+0xc0], R4 ;  /* 0x0000c004ff0075a7 */ /* 0x000f240008001115 */
[----:B--2-4-:R-:W-:Y:S05]  /*4ec0*/  @!P0 BRA `(.L_x_89) ;  /* 0x0000005400108947 */ /* 0x014fea0003800000 */
.L_x_188:
[----:B------:R-:W-:Y:S01]  /*4ed0*/  @!P1 IADD3 R2, P0, PT, R12, 0x580, RZ ;  /* 0x000005800c029810 */ /* 0x000fe20007f1e0ff */
[----:B------:R-:W-:Y:S01]  /*4ee0*/  VOTEU.ALL UP0, P1 ;  /* 0x0000000000ff7886 */ /* 0x000fe20000800000 */
[----:B------:R-:W-:Y:S01]  /*4ef0*/  UMOV UR6, 0x0 ;  /* 0x0000000000067882 */ /* 0x000fe20000000000 */
[----:B------:R-:W-:Y:S01]  /*4f00*/  UMOV UR7, 0x10000000 ;  /* 0x1000000000077882 */ /* 0x000fe20000000000 */
[----:B------:R-:W-:Y:S01]  /*4f10*/  @!P1 R2UR UR5, R2 ;  /* 0x00000000020592ca */ /* 0x000fe200000e0000 */
[----:B------:R-:W-:Y:S01]  /*4f20*/  @!P1 IMAD.X R0, RZ, RZ, R13, P0 ;  /* 0x000000ffff009224 */ /* 0x000fe200000e060d */
[----:B------:R-:W-:Y:S01]  /*4f30*/  @!UP0 UIADD3 UR18, UPT, UPT, UR34, 0x80, URZ ;  /* 0x0000008022128890 */ /* 0x000fe2000fffe0ff */
[----:B------:R-:W-:Y:S01]  /*4f40*/  VIADD R10, R10, 0x1 ;  /* 0x000000010a0a7836 */ /* 0x000fe20000000000 */
        /* <DEDUP_REMOVED lines=16> */
.L_x_190:
[----:B------:R-:W-:Y:S01]  /*5050*/  @!P1 IADD3 R2, P0, PT, R12, 0x580, RZ ;  /* 0x000005800c029810 */ /* 0x000fe20007f1e0ff */
[----:B------:R-:W-:Y:S01]  /*5060*/  VOTEU.ALL UP0, P1 ;  /* 0x0000000000ff7886 */ /* 0x000fe20000800000 */
[----:B------:R-:W-:Y:S01]  /*5070*/  UMOV UR6, 0x0 ;  /* 0x0000000000067882 */ /* 0x000fe20000000000 */
[----:B------:R-:W-:Y:S01]  /*5080*/  UMOV UR7, 0x10000000 ;  /* 0x1000000000077882 */ /* 0x000fe20000000000 */
[----:B------:R-:W-:Y:S01]  /*5090*/  @!P1 R2UR UR5, R2 ;  /* 0x00000000020592ca */ /* 0x000fe200000e0000 */
[----:B------:R-:W-:Y:S01]  /*50a0*/  @!P1 IMAD.X R0, RZ, RZ, R13, P0 ;  /* 0x000000ffff009224 */ /* 0x000fe200000e060d */
[----:B------:R-:W-:Y:S01]  /*50b0*/  @!UP0 UIADD3 UR10, UPT, UPT, UR34, 0xc0, URZ ;  /* 0x000000c0220a8890 */ /* 0x000fe2000fffe0ff */
[----:B------:R-:W-:Y:S01]  /*50c0*/  R2UR UR18, R83 ;  /* 0x00000000531272ca */ /* 0x000fe200000e0000 */
[----:B------:R-:W-:Y:S01]  /*50d0*/  @!UP0 UIADD3 UR8, UPT, UPT, UR21, 0x6400, URZ ;  /* 0x0000640015088890 */ /* 0x000fe2000fffe0ff */
[----:B------:R-:W-:Y:S01]  /*50e0*/  R2UR UR16, R84 ;  /* 0x00000000541072ca */ /* 0x000fe200000e0000 */
[----:B------:R-:W-:Y:S01]  /*50f0*/  @!UP0 UIADD3 UR9, UPT, UPT, UR21, 0xa8, URZ ;  /* 0x000000a815098890 */ /* 0x000fe2000fffe0ff */
[----:B------:R-:W-:Y:S01]  /*5100*/  @!P1 R2UR UR4, R0 ;  /* 0x00000000000492ca */ /* 0x000fe200000e0000 */
[----:B------:R-:W-:Y:S01]  /*5110*/  VOTEU.ALL UP0, P1 ;  /* 0x0000000000ff7886 */ /* 0x000fe20000800000 */
[----:B------:R-:W-:Y:S01]  /*5120*/  UMOV UR11, UR35 ;  /* 0x00000023000b7c82 */ /* 0x000fe20008000000 */
[----:B------:R-:W-:Y:S01]  /*5130*/  UMOV UR12, UR36 ;  /* 0x00000024000c7c82 */ /* 0x000fe20008000000 */
[C---:B------:R-:W-:Y:S01]  /*5140*/  ISETP.NE.AND P0, PT, R10.reuse, 0x2, PT ;  /* 0x000000020a00780c */ /* 0x040fe20003f05270 */
[----:B------:R-:W-:Y:S01]  /*5150*/  UMOV UR36, UR29 ;  /* 0x0000001d00247c82 */ /* 0x000fe20008000000 */
[----:B-1----:R-:W-:Y:S01]  /*5160*/  IMAD.U32 R4, RZ, RZ, UR5 ;  /* 0x00000005ff047e24 */ /* 0x002fe2000f8e00ff */
[----:B------:R-:W-:Y:S01]  /*5170*/  LOP3.LUT R11, R11, 0x1, RZ, 0x3c, !PT ;  /* 0x000000010b0b7812 */ /* 0x000fe200078e3cff */
[----:B------:R-:W-:Y:S01]  /*5180*/  UPLOP3.LUT UP4, UPT, UPT, UPT, UPT, 0x80, 0x8 ;  /* 0x000000000008789c */ /* 0x000fe20003f8f070 */
[----:B------:R-:W-:Y:S01]  /*5190*/  SEL R0, RZ, 0x1, P0 ;  /* 0x00000001ff007807 */ /* 0x000fe20000000000 */
[----:B------:R-:W-:Y:S01]  /*51a0*/  UIADD3 UR31, UPT, UPT, UR13, UR18, URZ ;  /* 0x000000120d1f7290 */ /* 0x000fe2000fffe0ff */
[----:B------:R-:W-:Y:S01]  /*51b0*/  SEL R10, R10, RZ, P0 ;  /* 0x000000ff0a0a7207 */ /* 0x000fe20000000000 */
[----:B------:R-:W-:Y:S01]  /*51c0*/  UIADD3 UR30, UPT, UPT, UR14, UR16, URZ ;  /* 0x000000100e1e7290 */ /* 0x000fe2000fffe0ff */
[----:B------:R-:W-:Y:S01]  /*51d0*/  IMAD.U32 R5, RZ, RZ, UR4 ;  /* 0x00000004ff057e24 */ /* 0x000fe2000f8e00ff */
[----:B------:R-:W-:Y:S02]  /*51e0*/  @!P1 R2UR UR4, R4 ;  /* 0x00000000040492ca */ /* 0x000fe400000e0000 */
[----:B------:R-:W-:Y:S02]  /*51f0*/  LOP3.LUT R9, R9, R0, RZ, 0x3c, !PT ;  /* 0x0000000009097212 */ /* 0x000fe400078e3cff */
[----:B------:R-:W-:Y:S11]  /*5200*/  @!P1 R2UR UR5, R5 ;  /* 0x00000000050592ca */ /* 0x000ff600000e0000 */
[----:B------:R-:W-:Y:S02]  /*5210*/  @!UPT UIADD3 URZ, UPT, UPT, URZ, URZ, URZ ;  /* 0x000000fffffff290 */ /* 0x000fe4000fffe0ff */
[----:B------:R1:W-:Y:S01]  /*5220*/  @!UP0 UTMALDG.3D [UR8], [UR4], desc[UR6] ;  /* 0x00000608040085b4 */ /* 0x0003e20008011000 */
[----:B------:R1:W-:Y:S01]  /*5230*/  @!P1 SYNCS.ARRIVE.TRANS64.RED.A0TR RZ, [UR21+0xa8], R3 ;  /* 0x0000a803ffff99a7 */ /* 0x0003e20008300415 */
[----:B------:R-:W-:Y:S01]  /*5240*/  SYNCS.ARRIVE.TRANS64.RED.A1T0 RZ, [UR43], RZ ;  /* 0x000000ffffff79a7 */ /* 0x000fe2000810042b */
[----:B------:R-:W-:Y:S05]  /*5250*/  BRA.U UP2, `(.L_x_91) ;  /* 0xfffffff102587547 */ /* 0x000fea000b83ffff */
[----:B-1----:R-:W-:-:S04]  /*5260*/  SHF.L.U32 R3, R11, 0x1f, RZ ;  /* 0x0000001f0b037819 */ /* 0x002fc800000006ff */
[----:B------:R-:W1:Y:S02]  /*5270*/  SYNCS.PHASECHK.TRANS64.TRYWAIT P0, [UR21+0xb0], R3 ;  /* 0x0000b003ff0075a7 */ /* 0x000e640008001115 */
[----:B-1----:R-:W-:Y:S05]  /*5280*/  @!P0 BRA `(.L_x_92) ;  /* 0x0000005000508947 */ /* 0x002fea0003800000 */
.L_x_192:
[----:B------:R-:W2:Y:S02]  /*5290*/  SYNCS.PHASECHK.TRANS64.TRYWAIT P0, [UR21+0xb8], R3 ;  /* 0x0000b803ff0075a7 */ /* 0x000ea40008001115 */
[----:B--2---:R-:W-:Y:S05]  /*52a0*/  @!P0 BRA `(.L_x_93) ;  /* 0x0000005000608947 */ /* 0x004fea0003800000 */
.L_x_194:
[----:B------:R-:W2:Y:S02]  /*52b0*/  SYNCS.PHASECHK.TRANS64.TRYWAIT P0, [UR21+0xc0], R3 ;  /* 0x0000c003ff0075a7 */ /* 0x000ea40008001115 */
[----:B--2---:R-:W-:Y:S05]  /*52c0*/  @!P0 BRA `(.L_x_94) ;  /* 0x0000005000708947 */ /* 0x004fea0003800000 */
.L_x_196:
[----:B-1----:R-:W-:-:S07]  /*52d0*/  MOV R0, UR21 ;  /* 0x0000001500007c02 */ /* 0x002fce0008000f00 */
.L_x_95:
[----:B-1----:R-:W-:-:S04]  /*52e0*/  SHF.L.U32 R3, R11, 0x1f, RZ ;  /* 0x0000001f0b037819 */ /* 0x002fc800000006ff */
[----:B------:R1:W2:Y:S03]  /*52f0*/  SYNCS.PHASECHK.TRANS64.TRYWAIT P0, [R0+URZ+0xc8], R3 ;  /* 0x0000c803000075a7 */ /* 0x0002a600080011ff */
[----:B--2---:R-:W-:Y:S05]  /*5300*/  @!P0 NANOSLEEP.SYNCS 0x989680 ;  /* 0x009896800000895d */ /* 0x004fea0003900000 */
[----:B------:R-:W2:Y:S02]  /*5310*/  @!P0 SYNCS.PHASECHK.TRANS64 P0, [R0+URZ+0xc8], R3 ;  /* 0x0000c803000085a7 */ /* 0x000ea400080010ff */
[----:B--23--:R-:W-:Y:S05]  /*5320*/  @P0 EXIT ;  /* 0x000000000000094d */ /* 0x00cfea0003800000 */
[----:B------:R-:W-:Y:S05]  /*5330*/  BRA `(.L_x_95) ;  /* 0xfffffffc00e87947 */ /* 0x000fea000383ffff */
.L_x_80:
[----:B------:R-:W-:-:S06]  /*5340*/  UISETP.GE.AND UP0, UPT, UR18, 0x4, UPT ;  /* 0x000000041200788c */ /* 0x000fcc000bf06270 */
[----:B------:R-:W-:-:S13]  /*5350*/  PLOP3.LUT P0, PT, PT, PT, UP0, 0x80, 0x8 ;  /* 0x000000000008781c */ /* 0x000fda0003f0f008 */
[----:B-1----:R-:W-:Y:S05]  /*5360*/  @!P0 EXIT ;  /* 0x000000000000894d */ /* 0x002fea0003800000 */
[----:B------:R-:W1:Y:S08]  /*5370*/  S2UR UR4, SR_CgaCtaId ;  /* 0x00000000000479c3 */ /* 0x000e700000008800 */
[----:B------:R-:W-:Y:S01]  /*5380*/  BAR.SYNC.DEFER_BLOCKING 0x6, 0xa0 ;  /* 0x0182800000007b1d */ /* 0x000fe20000010000 */
[C---:B------:R-:W-:Y:S01]  /*5390*/  IMAD.SHL.U32 R5, R94.reuse, 0x40, RZ ;  /* 0x000000405e057824 */ /* 0x040fe200078e00ff */
[C---:B------:R-:W-:Y:S01]  /*53a0*/  R2P PR, R94.reuse, 0x6 ;  /* 0x000000065e007804 */ /* 0x040fe20000000000 */
[C---:B------:R-:W-:Y:S01]  /*53b0*/  IMAD.SHL.U32 R2, R94.reuse, 0x8, RZ ;  /* 0x000000085e027824 */ /* 0x040fe200078e00ff */
[----:B------:R-:W-:Y:S01]  /*53c0*/  CS2R R88, SRZ ;  /* 0x0000000000587805 */ /* 0x000fe2000001ff00 */
[----:B------:R-:W-:Y:S01]  /*53d0*/  IMAD.U32 R37, R94, 0x10000, RZ ;  /* 0x000100005e257824 */ /* 0x000fe200078e00ff */
[----:B------:R-:W-:-:S02]  /*53e0*/  UMOV UR44, 0x400 ;  /* 0x00000400002c7882 */ /* 0x000fc40000000000 */
[----:B------:R-:W2:Y:S01]  /*53f0*/  LDC.64 R78, c[0x0][0x8b0] ;  /* 0x00022c00ff4e7b82 */ /* 0x000ea20000000a00 */
[C---:B------:R-:W-:Y:S01]  /*5400*/  LOP3.LUT R3, R5.reuse, 0x1c0, RZ, 0xc0, !PT ;  /* 0x000001c005037812 */ /* 0x040fe200078ec0ff */
[----:B------:R-:W-:Y:S01]  /*5410*/  IMAD.SHL.U32 R80, R94, 0x20, RZ ;  /* 0x000000205e507824 */ /* 0x000fe200078e00ff */
[----:B------:R-:W-:Y:S01]  /*5420*/  LOP3.LUT R5, R5, 0x200, RZ, 0xc0, !PT ;  /* 0x0000020005057812 */ /* 0x000fe200078ec0ff */
[----:B------:R-:W-:Y:S01]  /*5430*/  IMAD.MOV.U32 R92, RZ, RZ, 0x20 ;  /* 0x00000020ff5c7424 */ /* 0x000fe200078e00ff */
[----:B------:R-:W-:Y:S01]  /*5440*/  LOP3.LUT R2, R3, 0x38, R2, 0xf8, !PT ;  /* 0x0000003803027812 */ /* 0x000fe200078ef802 */
[----:B------:R-:W-:Y:S01]  /*5450*/  IMAD.MOV.U32 R91, RZ, RZ, 0x1 ;  /* 0x00000001ff5b7424 */ /* 0x000fe200078e00ff */
[----:B------:R-:W-:Y:S01]  /*5460*/  SHF.R.U32.HI R3, RZ, 0x1, R94 ;  /* 0x00000001ff037819 */ /* 0x000fe2000001165e */
[----:B------:R-:W3:Y:S01]  /*5470*/  LDC.64 R76, c[0x0][0x8a8] ;  /* 0x00022a00ff4c7b82 */ /* 0x000ee20000000a00 */
[----:B------:R-:W-:Y:S01]  /*5480*/  LOP3.LUT R37, R37, 0x600000, RZ, 0xc0, !PT ;  /* 0x0060000025257812 */ /* 0x000fe200078ec0ff */
[----:B------:R-:W-:Y:S01]  /*5490*/  IMAD.MOV.U32 R36, RZ, RZ, RZ ;  /* 0x000000ffff247224 */ /* 0x000fe200078e00ff */
[----:B------:R-:W-:Y:S01]  /*54a0*/  LOP3.LUT R80, R5, 0xc00, R80, 0xf8, !PT ;  /* 0x00000c0005507812 */ /* 0x000fe200078ef850 */
[----:B------:R-:W-:Y:S01]  /*54b0*/  IMAD.MOV.U32 R90, RZ, RZ, RZ ;  /* 0x000000ffff5a7224 */ /* 0x000fe200078e00ff */
[----:B------:R-:W-:Y:S01]  /*54c0*/  LOP3.LUT R3, R2, 0x8, R3, 0x78, !PT ;  /* 0x0000000802037812 */ /* 0x000fe200078e7803 */
[----:B------:R-:W4:Y:S01]  /*54d0*/  LDCU UR59, c[0x0][0x370] ;  /* 0x00006e00ff3b77ac */ /* 0x000f220008000800 */
[----:B------:R-:W-:-:S02]  /*54e0*/  SEL R93, R92, 0xffffffe0, !P2 ;  /* 0xffffffe05c5d7807 */ /* 0x000fc40005000000 */
[----:B------:R-:W-:Y:S01]  /*54f0*/  LOP3.LUT R80, R80, R3, RZ, 0xfc, !PT ;  /* 0x0000000350507212 */ /* 0x000fe200078efcff */
[----:B-1----:R-:W-:Y:S01]  /*5500*/  ULEA UR44, UR4, UR44, 0x18 ;  /* 0x0000002c042c7291 */ /* 0x002fe2000f8ec0ff */
[----:B------:R-:W-:Y:S01]  /*5510*/  LOP3.LUT R94, R94, 0x60, RZ, 0xc0, !PT ;  /* 0x000000605e5e7812 */ /* 0x000fe200078ec0ff */
[----:B------:R-:W1:Y:S01]  /*5520*/  LDCU UR43, c[0x0][0xb0c] ;  /* 0x00016180ff2b77ac */ /* 0x000e620008000800 */
[----:B------:R-:W-:Y:S01]  /*5530*/  SEL R92, R92, 0xffffffe0, !P1 ;  /* 0xffffffe05c5c7807 */ /* 0x000fe20004800000 */
[----:B------:R-:W-:Y:S01]  /*5540*/  UIADD3 UR4, UPT, UPT, UR44, 0x400, URZ ;  /* 0x000004002c047890 */ /* 0x000fe2000fffe0ff */
[----:B------:R-:W1:Y:S04]  /*5550*/  LDCU UR39, c[0x0][0xb30] ;  /* 0x00016600ff2777ac */ /* 0x000e680008000800 */
[----:B------:R-:W4:Y:S01]  /*5560*/  LDS R0, [UR44+0x190] ;  /* 0x0001902cff007984 */ /* 0x000f220008000800 */
[----:B------:R-:W-:Y:S01]  /*5570*/  IMAD.U32 R86, RZ, RZ, UR4 ;  /* 0x00000004ff567e24 */ /* 0x000fe2000f8e00ff */
[----:B------:R-:W1:Y:S01]  /*5580*/  LDCU.64 UR56, c[0x0][0x888] ;  /* 0x00011100ff3877ac */ /* 0x000e620008000a00 */
[----:B------:R-:W1:Y:S01]  /*5590*/  LDCU.64 UR40, c[0x0][0xb28] ;  /* 0x00016500ff2877ac */ /* 0x000e620008000a00 */
[----:B------:R-:W1:Y:S01]  /*55a0*/  LDCU.64 UR62, c[0x0][0x890] ;  /* 0x00011200ff3e77ac */ /* 0x000e620008000a00 */
[----:B------:R-:W1:Y:S01]  /*55b0*/  LDCU.128 UR52, c[0x0][0xb10] ;  /* 0x00016200ff3477ac */ /* 0x000e620008000c00 */
[----:B------:R-:W1:Y:S01]  /*55c0*/  LDCU UR58, c[0x0][0x374] ;  /* 0x00006e80ff3a77ac */ /* 0x000e620008000800 */
[----:B------:R-:W-:Y:S01]  /*55d0*/  UMOV UR47, URZ ;  /* 0x000000ff002f7c82 */ /* 0x000fe20008000000 */
[----:B------:R-:W-:Y:S01]  /*55e0*/  UMOV UR46, URZ ;  /* 0x000000ff002e7c82 */ /* 0x000fe20008000000 */
[----:B-1234-:R-:W-:-:S07]  /*55f0*/  IMAD.IADD R37, R0, 0x1, R37 ;  /* 0x0000000100257824 */ /* 0x01efce00078e0225 */
.L_x_139:
[C---:B------:R-:W-:Y:S02]  /*5600*/  LEA R3, R88.reuse, UR44, 0x3 ;  /* 0x0000002c58037c11 */ /* 0x040fe4000f8e18ff */
[----:B------:R-:W-:Y:S02]  /*5610*/  SHF.L.U32 R0, R89, 0x1f, RZ ;  /* 0x0000001f59007819 */ /* 0x000fe400000006ff */
[----:B------:R-:W-:Y:S02]  /*5620*/  LEA R5, R88, UR44, 0x4 ;  /* 0x0000002c58057c11 */ /* 0x000fe4000f8e20ff */
[----:B-1----:R-:W1:Y:S02]  /*5630*/  SYNCS.PHASECHK.TRANS64.TRYWAIT P0, [R3+URZ+0xe0], R0 ;  /* 0x0000e000030075a7 */ /* 0x002e6400080011ff */
[----:B-1----:R-:W-:Y:S05]  /*5640*/  @!P0 BRA `(.L_x_96) ;  /* 0x0000004c00a88947 */ /* 0x002fea0003800000 */
.L_x_197:
[----:B------:R-:W2:Y:S01]  /*5650*/  LDS.128 R4, [R5+0x170] ;  /* 0x0001700005047984 */ /* 0x000ea20000000c00 */
[----:B------:R-:W-:Y:S01]  /*5660*/  UISETP.GE.AND UP0, UPT, UR42, 0x1, UPT ;  /* 0x000000012a00788c */ /* 0x000fe2000bf06270 */
[----:B------:R-:W-:Y:S01]  /*5670*/  @!PT LDS RZ, [RZ] ;  /* 0x00000000fffff984 */ /* 0x000fe20000000800 */
[----:B------:R-:W-:Y:S01]  /*5680*/  @!PT LDS RZ, [RZ] ;  /* 0x00000000fffff984 */ /* 0x000fe20000000800 */
[----:B------:R-:W-:Y:S01]  /*5690*/  @!PT LDS RZ, [RZ] ;  /* 0x00000000fffff984 */ /* 0x000fe20000000800 */
[----:B------:R-:W-:Y:S01]  /*56a0*/  @!PT LDS RZ, [RZ] ;  /* 0x00000000fffff984 */ /* 0x000fe20000000800 */
[----:B------:R3:W-:Y:S06]  /*56b0*/  MEMBAR.ALL.CTA ;  /* 0x0000000000007992 */ /* 0x0007ec0000008000 */
[----:B---3--:R-:W3:Y:S01]  /*56c0*/  FENCE.VIEW.ASYNC.S ;  /* 0x00000000000073c6 */ /* 0x008ee20000000000 */
[----:B--2---:R-:W-:Y:S11]  /*56d0*/  LOP3.LUT P0, RZ, R6, 0x1, RZ, 0xc0, !PT ;  /* 0x0000000106ff7812 */ /* 0x004ff6000780c0ff */
[----:B------:R-:W-:Y:S02]  /*56e0*/  @!UPT UIADD3 URZ, UPT, UPT, URZ, URZ, URZ ;  /* 0x000000fffffff290 */ /* 0x000fe4000fffe0ff */
[----:B---3--:R-:W-:Y:S01]  /*56f0*/  VOTEU.ANY UP1, P0 ;  /* 0x0000000000ff7886 */ /* 0x008fe20000020100 */
[----:B------:R-:W-:Y:S01]  /*5700*/  PLOP3.LUT P0, PT, PT, PT, UP1, 0x80, 0x8 ;  /* 0x000000000008781c */ /* 0x000fe20003f0f018 */
[----:B------:R-:W-:Y:S11]  /*5710*/  UP2UR UR61, UPR, URZ, 0x2 ;  /* 0x00000002ff3d7883 */ /* 0x000ff60008000000 */
[----:B------:R-:W-:Y:S01]  /*5720*/  @!UPT UIADD3 URZ, UPT, UPT, URZ, URZ, URZ ;  /* 0x000000fffffff290 */ /* 0x000fe2000fffe0ff */
[----:B-1----:R-:W-:Y:S02]  /*5730*/  @P0 SHF.R.U32.HI R0, RZ, 0x10, R5 ;  /* 0x00000010ff000819 */ /* 0x002fe40000011605 */
        /* <DEDUP_REMOVED lines=12> */
[----:B------:R-:W2:Y:S01]  /*5800*/  LDCU UR12, c[0x0][0xb20] ;  /* 0x00016400ff0c77ac */ /* 0x000ea20008000800 */
[----:B------:R-:W-:Y:S02]  /*5810*/  UIMAD.WIDE.U32 UR4, UR58, UR55, URZ ;  /* 0x000000373a0472a5 */ /* 0x000fe4000f8e00ff */
[----:B------:R-:W-:Y:S02]  /*5820*/  UIMAD.WIDE.U32 UR6, UR59, UR52, URZ ;  /* 0x000000343b0672a5 */ /* 0x000fe4000f8e00ff */
[----:B------:R-:W-:Y:S02]  /*5830*/  UISETP.NE.AND UP0, UPT, UR54, 0x1, UPT ;  /* 0x000000013600788c */ /* 0x000fe4000bf05270 */
[----:B------:R-:W-:Y:S02]  /*5840*/  UIMAD.WIDE.U32 UR8, UR37, UR55, URZ ;  /* 0x00000037250872a5 */ /* 0x000fe4000f8e00ff */
[----:B------:R-:W-:Y:S02]  /*5850*/  UIMAD.WIDE.U32 UR10, UR38, UR52, URZ ;  /* 0x00000034260a72a5 */ /* 0x000fe4000f8e00ff */
[----:B------:R-:W-:Y:S02]  /*5860*/  UISETP.NE.AND UP1, UPT, UR43, 0x1, UPT ;  /* 0x000000012b00788c */ /* 0x000fe4000bf25270 */
[----:B------:R-:W-:Y:S01]  /*5870*/  UISETP.NE.AND UP2, UPT, UR42, 0x1, UPT ;  /* 0x000000012a00788c */ /* 0x000fe2000bf45270 */
[----:B------:R-:W-:Y:S02]  /*5880*/  UMOV UR4, UR5 ;  /* 0x0000000500047c82 */ /* 0x000fe40008000000 */
[----:B--2---:R-:W-:Y:S03]  /*5890*/  USHF.R.U32.HI UR5, URZ, UR12, UR4 ;  /* 0x0000000cff057299 */ /* 0x004fe60008011604 */
[----:B------:R-:W-:Y:S02]  /*58a0*/  UMOV UR4, UR7 ;  /* 0x0000000700047c82 */ /* 0x000fe40008000000 */
[----:B------:R-:W-:Y:S02]  /*58b0*/  USHF.R.U32.HI UR7, URZ, UR53, UR4 ;  /* 0x00000035ff077299 */ /* 0x000fe40008011604 */
[----:B------:R-:W-:Y:S02]  /*58c0*/  USEL UR4, UR58, UR5, !UP0 ;  /* 0x000000053a047287 */ /* 0x000fe4000c000000 */
[----:B------:R-:W-:Y:S01]  /*58d0*/  USEL UR7, UR59, UR7, !UP1 ;  /* 0x000000073b077287 */ /* 0x000fe2000c800000 */
[----:B------:R-:W-:Y:S01]  /*58e0*/  UMOV UR5, UR9 ;  /* 0x0000000900057c82 */ /* 0x000fe20008000000 */
[----:B------:R-:W-:Y:S02]  /*58f0*/  UIMAD.WIDE.U32 UR8, UR4, UR40, URZ ;  /* 0x00000028040872a5 */ /* 0x000fe4000f8e00ff */
[----:B------:R-:W-:Y:S03]  /*5900*/  USHF.R.U32.HI UR6, URZ, UR12, UR5 ;  /* 0x0000000cff067299 */ /* 0x000fe60008011605 */
[----:B------:R-:W-:Y:S01]  /*5910*/  UMOV UR5, UR11 ;  /* 0x0000000b00057c82 */ /* 0x000fe20008000000 */
[----:B------:R-:W-:Y:S02]  /*5920*/  UIMAD.WIDE.U32 UR10, UR7, UR40, URZ ;  /* 0x00000028070a72a5 */ /* 0x000fe4000f8e00ff */
[----:B------:R-:W-:Y:S02]  /*5930*/  USHF.R.U32.HI UR12, URZ, UR53, UR5 ;  /* 0x00000035ff0c7299 */ /* 0x000fe40008011605 */
[----:B------:R-:W-:Y:S01]  /*5940*/  USEL UR6, UR37, UR6, !UP0 ;  /* 0x0000000625067287 */ /* 0x000fe2000c000000 */
[----:B------:R-:W-:Y:S02]  /*5950*/  UMOV UR5, UR9 ;  /* 0x0000000900057c82 */ /* 0x000fe40008000000 */
[----:B------:R-:W-:Y:S01]  /*5960*/  UMOV UR10, UR11 ;  /* 0x0000000b000a7c82 */ /* 0x000fe20008000000 */
[----:B------:R-:W-:Y:S02]  /*5970*/  @UP2 USHF.R.U32.HI UR4, URZ, UR41, UR5 ;  /* 0x00000029ff042299 */ /* 0x000fe40008011605 */
[----:B------:R-:W-:Y:S02]  /*5980*/  @UP2 USHF.R.U32.HI UR7, URZ, UR41, UR10 ;  /* 0x00000029ff072299 */ /* 0x000fe4000801160a */
[----:B------:R-:W-:Y:S02]  /*5990*/  UIMAD UR4, UR42, UR4, URZ ;  /* 0x000000042a0472a4 */ /* 0x000fe4000f8e02ff */
[----:B------:R-:W-:Y:S02]  /*59a0*/  UIMAD.WIDE.U32 UR10, UR6, UR40, URZ ;  /* 0x00000028060a72a5 */ /* 0x000fe4000f8e00ff */
[----:B------:R-:W-:Y:S02]  /*59b0*/  USEL UR5, UR38, UR12, !UP1 ;  /* 0x0000000c26057287 */ /* 0x000fe4000c800000 */
[----:B------:R-:W-:Y:S02]  /*59c0*/  UIMAD UR8, UR42, UR7, URZ ;  /* 0x000000072a0872a4 */ /* 0x000fe4000f8e02ff */
[----:B------:R-:W-:Y:S03]  /*59d0*/  UISETP.GE.AND UP0, UPT, UR6, UR4, UPT ;  /* 0x000000040600728c */ /* 0x000fe6000bf06270 */
[----:B------:R-:W-:Y:S01]  /*59e0*/  UMOV UR4, UR11 ;  /* 0x0000000b00047c82 */ /* 0x000fe20008000000 */
[----:B------:R-:W-:Y:S02]  /*59f0*/  UISETP.GE.OR UP0, UPT, UR5, UR8, UP0 ;  /* 0x000000080500728c */ /* 0x000fe40008706670 */
[----:B------:R-:W-:Y:S02]  /*5a00*/  USHF.R.U32.HI UR4, URZ, UR41, UR4 ;  /* 0x00000029ff047299 */ /* 0x000fe40008011604 */
[----:B------:R-:W-:Y:S02]  /*5a10*/  UIMAD.WIDE.U32 UR8, UR5, UR40, URZ ;  /* 0x00000028050872a5 */ /* 0x000fe4000f8e00ff */
[----:B------:R-:W-:Y:S02]  /*5a20*/  USEL UR11, UR6, UR4, !UP2 ;  /* 0x00000004060b7287 */ /* 0x000fe4000d000000 */
[----:B------:R-:W-:Y:S02]  /*5a30*/  UIADD3 UR8, UPT, UPT, -UR5, URZ, URZ ;  /* 0x000000ff05087290 */ /* 0x000fe4000fffe1ff */
[----:B------:R-:W-:Y:S01]  /*5a40*/  UIADD3 UR10, UPT, UPT, -UR11, URZ, URZ ;  /* 0x000000ff0b0a7290 */ /* 0x000fe2000fffe1ff */
[----:B------:R-:W-:Y:S01]  /*5a50*/  @!UP0 UMOV UR4, UR9 ;  /* 0x0000000900048c82 */ /* 0x000fe20008000000 */
[----:B------:R-:W-:Y:S02]  /*5a60*/  UIADD3 UR9, UPT, UPT, -UR6, URZ, URZ ;  /* 0x000000ff06097290 */ /* 0x000fe4000fffe1ff */
[----:B------:R-:W-:Y:S02]  /*5a70*/  @!UP0 USHF.R.U32.HI UR4, URZ, UR41, UR4 ;  /* 0x00000029ff048299 */ /* 0x000fe40008011604 */
[----:B------:R-:W-:Y:S02]  /*5a80*/  UIMAD UR10, UR42, UR10, UR6 ;  /* 0x0000000a2a0a72a4 */ /* 0x000fe4000f8e0206 */
[----:B------:R-:W-:Y:S04]  /*5a90*/  @!UP0 USEL UR4, UR5, UR4, !UP2 ;  /* 0x0000000405048287 */ /* 0x000fe8000d000000 */
[----:B------:R-:W-:Y:S02]  /*5aa0*/  @!UP0 UIMAD UR10, UR7, UR10, UR4 ;  /* 0x0000000a070a82a4 */ /* 0x000fe4000f8e0204 */
[----:B------:R-:W-:Y:S02]  /*5ab0*/  @!UP0 UIADD3 UR11, UPT, UPT, UR11, -UR4, URZ ;  /* 0x800000040b0b8290 */ /* 0x000fe4000fffe0ff */
[----:B------:R-:W-:Y:S02]  /*5ac0*/  UIMAD UR7, UR43, UR8, UR38 ;  /* 0x000000082b0772a4 */ /* 0x000fe4000f8e0226 */
[----:B------:R-:W-:Y:S02]  /*5ad0*/  @!UP0 UIMAD UR6, UR11, UR42, UR5 ;  /* 0x0000002a0b0682a4 */ /* 0x000fe4000f8e0205 */
[----:B------:R-:W-:Y:S01]  /*5ae0*/  UIMAD UR4, UR54, UR9, UR37 ;  /* 0x00000009360472a4 */ /* 0x000fe2000f8e0225 */
[----:B------:R-:W-:Y:S02]  /*5af0*/  @!UP0 UMOV UR5, UR10 ;  /* 0x0000000a00058c82 */ /* 0x000fe40008000000 */
[----:B------:R-:W-:Y:S02]  /*5b00*/  UIMAD UR38, UR5, UR43, UR7 ;  /* 0x0000002b052672a4 */ /* 0x000fe4000f8e0207 */
[----:B------:R-:W-:Y:S11]  /*5b10*/  UIMAD UR37, UR6, UR54, UR4 ;  /* 0x00000036062572a4 */ /* 0x000ff6000f8e0204 */
[----:B------:R-:W-:Y:S01]  /*5b20*/  @!UPT UIADD3 URZ, UPT, UPT, URZ, URZ, URZ ;  /* 0x000000fffffff290 */ /* 0x000fe2000fffe0ff */
.L_x_97:
[----:B------:R-:W-:Y:S01]  /*5b30*/  UISETP.NE.AND UP0, UPT, UR39, 0x1, UPT ;  /* 0x000000012700788c */ /* 0x000fe2000bf05270 */
[----:B------:R-:W-:Y:S01]  /*5b40*/  LOP3.LUT P0, RZ, R86, 0x3f0, RZ, 0xc0, !PT ;  /* 0x000003f056ff7812 */ /* 0x000fe2000780c0ff */
[----:B------:R-:W-:Y:S01]  /*5b50*/  USHF.L.U32 UR50, UR30, 0x6, URZ ;  /* 0x000000061e327899 */ /* 0x000fe200080006ff */
[----:B------:R-:W-:Y:S01]  /*5b60*/  BSSY.RECONVERGENT B6, `(.L_x_98) ;  /* 0x0000034000067945 */ /* 0x000fe20003800200 */
[----:B------:R-:W-:Y:S01]  /*5b70*/  USHF.L.U32 UR49, UR31, 0x8, URZ ;  /* 0x000000081f317899 */ /* 0x000fe200080006ff */
[----:B------:R-:W-:Y:S06]  /*5b80*/  IADD3 R88, PT, PT, R88, 0x1, RZ ;  /* 0x0000000158587810 */ /* 0x000fec0007ffe0ff */
[----:B------:R-:W2:Y:S01]  /*5b90*/  @!UP0 LDCU.128 UR12, c[0x0][0xb10] ;  /* 0x00016200ff0c87ac */ /* 0x000ea20008000c00 */
[----:B------:R-:W3:Y:S01]  /*5ba0*/  @!UP0 LDCU UR5, c[0x0][0xb0c] ;  /* 0x00016180ff0587ac */ /* 0x000ee20008000800 */
[----:B------:R-:W4:Y:S01]  /*5bb0*/  @!UP0 LDCU UR10, c[0x0][0xb20] ;  /* 0x00016400ff0a87ac */ /* 0x000f220008000800 */
[----:B--2---:R-:W-:Y:S02]  /*5bc0*/  UIMAD.WIDE.U32 UR8, UR38, UR12, URZ ;  /* 0x0000000c260872a5 */ /* 0x004fe4000f8e00ff */
[----:B------:R-:W-:Y:S02]  /*5bd0*/  UIMAD.WIDE.U32 UR6, UR37, UR15, URZ ;  /* 0x0000000f250672a5 */ /* 0x000fe4000f8e00ff */
[----:B------:R-:W-:Y:S03]  /*5be0*/  @!UP0 UISETP.NE.AND UP1, UPT, UR14, 0x1, UPT ;  /* 0x000000010e00888c */ /* 0x000fe6000bf25270 */
[----:B------:R-:W-:Y:S01]  /*5bf0*/  @!UP0 UMOV UR4, UR9 ;  /* 0x0000000900048c82 */ /* 0x000fe20008000000 */
[----:B---3--:R-:W-:Y:S02]  /*5c00*/  @!UP0 UISETP.NE.AND UP2, UPT, UR5, 0x1, UPT ;  /* 0x000000010500888c */ /* 0x008fe4000bf45270 */
[----:B------:R-:W-:Y:S01]  /*5c10*/  @!UP0 USHF.R.U32.HI UR4, URZ, UR13, UR4 ;  /* 0x0000000dff048299 */ /* 0x000fe20008011604 */
[----:B------:R-:W-:Y:S02]  /*5c20*/  @!UP0 UMOV UR6, UR7 ;  /* 0x0000000700068c82 */ /* 0x000fe40008000000 */
[----:B----4-:R-:W-:Y:S02]  /*5c30*/  @!UP0 USHF.R.U32.HI UR6, URZ, UR10, UR6 ;  /* 0x0000000aff068299 */ /* 0x010fe40008011606 */
[----:B------:R-:W-:Y:S02]  /*5c40*/  @!UP0 USEL UR7, UR38, UR4, !UP2 ;  /* 0x0000000426078287 */ /* 0x000fe4000d000000 */
[----:B------:R-:W-:Y:S04]  /*5c50*/  @!UP0 USEL UR6, UR37, UR6, !UP1 ;  /* 0x0000000625068287 */ /* 0x000fe8000c800000 */
[----:B------:R-:W-:Y:S02]  /*5c60*/  @!UP0 UIADD3 UR4, UPT, UPT, -UR7, UR6, URZ ;  /* 0x0000000607048290 */ /* 0x000fe4000fffe1ff */
[----:B------:R-:W-:Y:S02]  /*5c70*/  @!UP0 UIADD3 UR6, UPT, UPT, UR7, -UR6, URZ ;  /* 0x8000000607068290 */ /* 0x000fe4000fffe0ff */
[----:B------:R-:W-:Y:S02]  /*5c80*/  @!UP0 UIMAD UR38, UR4, UR5, UR38 ;  /* 0x00000005042682a4 */ /* 0x000fe4000f8e0226 */
[----:B------:R-:W-:Y:S01]  /*5c90*/  @!UP0 UIMAD UR37, UR6, UR14, UR37 ;  /* 0x0000000e062582a4 */ /* 0x000fe2000f8e0225 */
[----:B------:R-:W-:Y:S11]  /*5ca0*/  @!P0 BRA `(.L_x_99) ;  /* 0x00000000007c8947 */ /* 0x000ff60003800000 */
[----:B------:R-:W2:Y:S01]  /*5cb0*/  LDCU.64 UR8, c[0x4][0x80] ;  /* 0x01001000ff0877ac */ /* 0x000ea20008000a00 */
[----:B------:R-:W-:Y:S01]  /*5cc0*/  MOV R2, 0x0 ;  /* 0x0000000000027802 */ /* 0x000fe20000000f00 */
[----:B------:R-:W-:Y:S02]  /*5cd0*/  HFMA2 R12, -RZ, RZ, 0, 5.9604644775390625e-08 ;  /* 0x00000001ff0c7431 */ /* 0x000fe400000001ff */
[----:B------:R-:W-:Y:S01]  /*5ce0*/  IMAD.MOV.U32 R8, RZ, RZ, 0x70 ;  /* 0x00000070ff087424 */ /* 0x000fe200078e00ff */
[----:B------:R3:W4:Y:S01]  /*5cf0*/  LDC.64 R14, c[0x4][R2] ;  /* 0x01000000020e7b82 */ /* 0x0007220000000a00 */
[----:B------:R-:W1:Y:S01]  /*5d00*/  LDCU.64 UR6, c[0x4][0x88] ;  /* 0x01001100ff0677ac */ /* 0x000e620008000a00 */
[----:B------:R-:W-:Y:S01]  /*5d10*/  IMAD.MOV.U32 R13, RZ, RZ, RZ ;  /* 0x000000ffff0d7224 */ /* 0x000fe200078e00ff */
[----:B------:R-:W1:Y:S01]  /*5d20*/  LDCU.64 UR4, c[0x4][0x8] ;  /* 0x01000100ff0477ac */ /* 0x000e620008000a00 */
[----:B--2---:R-:W-:Y:S01]  /*5d30*/  MOV R5, UR9 ;  /* 0x0000000900057c02 */ /* 0x004fe20008000f00 */
[----:B------:R-:W-:Y:S01]  /*5d40*/  IMAD.U32 R4, RZ, RZ, UR8 ;  /* 0x00000008ff047e24 */ /* 0x000fe2000f8e00ff */
[----:B-1----:R-:W-:Y:S01]  /*5d50*/  MOV R7, UR7 ;  /* 0x0000000700077c02 */ /* 0x002fe20008000f00 */
[----:B------:R-:W-:Y:S01]  /*5d60*/  IMAD.U32 R6, RZ, RZ, UR6 ;  /* 0x00000006ff067e24 */ /* 0x000fe2000f8e00ff */
[----:B------:R-:W-:Y:S01]  /*5d70*/  MOV R11, UR5 ;  /* 0x00000005000b7c02 */ /* 0x000fe20008000f00 */
[----:B------:R-:W-:Y:S02]  /*5d80*/  IMAD.U32 R10, RZ, RZ, UR4 ;  /* 0x00000004ff0a7e24 */ /* 0x000fe4000f8e00ff */
[----:B------:R-:W-:Y:S07]  /*5d90*/  LEPC R20, `(.L_x_100) ;  /* 0x000000001014794e */ /* 0x000fee0000000000 */
[----:B---345:R-:W-:Y:S05]  /*5da0*/  CALL.ABS.NOINC R14 ;  /* 0x000000000e007343 */ /* 0x038fea0003c00000 */
.L_x_100:
[----:B------:R-:W1:Y:S01]  /*5db0*/  LDCU.64 UR8, c[0x4][0x80] ;  /* 0x01001000ff0877ac */ /* 0x000e620008000a00 */
[----:B------:R-:W2:Y:S01]  /*5dc0*/  LDC.64 R2, c[0x4][R2] ;  /* 0x0100000002027b82 */ /* 0x000ea20000000a00 */
[----:B------:R-:W-:Y:S02]  /*5dd0*/  HFMA2 R12, -RZ, RZ, 0, 5.9604644775390625e-08 ;  /* 0x00000001ff0c7431 */ /* 0x000fe400000001ff */
[----:B------:R-:W-:Y:S02]  /*5de0*/  IMAD.MOV.U32 R8, RZ, RZ, 0x70 ;  /* 0x00000070ff087424 */ /* 0x000fe400078e00ff */
[----:B------:R-:W-:Y:S01]  /*5df0*/  IMAD.MOV.U32 R13, RZ, RZ, RZ ;  /* 0x000000ffff0d7224 */ /* 0x000fe200078e00ff */
[----:B------:R-:W3:Y:S01]  /*5e00*/  LDCU.64 UR6, c[0x4][0x88] ;  /* 0x01001100ff0677ac */ /* 0x000ee20008000a00 */
[----:B------:R-:W4:Y:S01]  /*5e10*/  LDCU.64 UR4, c[0x4][0x8] ;  /* 0x01000100ff0477ac */ /* 0x000f220008000a00 */
[----:B-1----:R-:W-:Y:S02]  /*5e20*/  MOV R4, UR8 ;  /* 0x0000000800047c02 */ /* 0x002fe40008000f00 */
[----:B------:R-:W-:Y:S02]  /*5e30*/  MOV R5, UR9 ;  /* 0x0000000900057c02 */ /* 0x000fe40008000f00 */
[----:B---3--:R-:W-:Y:S01]  /*5e40*/  MOV R7, UR7 ;  /* 0x0000000700077c02 */ /* 0x008fe20008000f00 */
[----:B------:R-:W-:Y:S01]  /*5e50*/  IMAD.U32 R6, RZ, RZ, UR6 ;  /* 0x00000006ff067e24 */ /* 0x000fe2000f8e00ff */
[----:B----4-:R-:W-:Y:S01]  /*5e60*/  MOV R11, UR5 ;  /* 0x00000005000b7c02 */ /* 0x010fe20008000f00 */
[----:B------:R-:W-:Y:S02]  /*5e70*/  IMAD.U32 R10, RZ, RZ, UR4 ;  /* 0x00000004ff0a7e24 */ /* 0x000fe4000f8e00ff */
[----:B------:R-:W-:Y:S07]  /*5e80*/  LEPC R20, `(.L_x_99) ;  /* 0x000000001014794e */ /* 0x000fee0000000000 */
[----:B--2---:R-:W-:Y:S05]  /*5e90*/  CALL.ABS.NOINC R2 ;  /* 0x0000000002007343 */ /* 0x004fea0003c00000 */
.L_x_99:
[----:B------:R-:W-:Y:S05]  /*5ea0*/  BSYNC.RECONVERGENT B6 ;  /* 0x0000000000067941 */ /* 0x000fea0003800200 */
.L_x_98:
[----:B------:R-:W-:Y:S01]  /*5eb0*/  R2UR UR4, R85 ;  /* 0x00000000550472ca */ /* 0x000fe200000e0000 */
[----:B------:R-:W-:Y:S01]  /*5ec0*/  UISETP.NE.U32.AND UP0, UPT, UR62, URZ, UPT ;  /* 0x000000ff3e00728c */ /* 0x000fe2000bf05070 */
[----:B------:R-:W-:Y:S02]  /*5ed0*/  ISETP.NE.U32.AND P4, PT, R78, RZ, PT ;  /* 0x000000ff4e00720c */ /* 0x000fe40003f85070 */
[----:B------:R-:W-:Y:S01]  /*5ee0*/  ISETP.NE.U32.AND P2, PT, RZ, UR56, PT ;  /* 0x00000038ff007c0c */ /* 0x000fe2000bf45070 */
[----:B------:R-:W-:Y:S01]  /*5ef0*/  UISETP.NE.AND.EX UP1, UPT, UR63, URZ, UPT, UP0 ;  /* 0x000000ff3f00728c */ /* 0x000fe2000bf25300 */
[----:B------:R-:W-:Y:S01]  /*5f00*/  ISETP.NE.AND.EX P4, PT, R79, RZ, PT, P4 ;  /* 0x000000ff4f00720c */ /* 0x000fe20003f85340 */
[----:B------:R-:W-:Y:S01]  /*5f10*/  UPLOP3.LUT UP0, UPT, UPT, UPT, UPT, 0x40, 0x4 ;  /* 0x000000000004789c */ /* 0x000fe20003f0e870 */
[----:B------:R-:W-:Y:S05]  /*5f20*/  ISETP.NE.AND.EX P2, PT, RZ, UR57, PT, P2 ;  /* 0x00000039ff007c0c */ /* 0x000fea000bf45320 */
[----:B------:R-:W-:Y:S06]  /*5f30*/  UISETP.NE.AND UP2, UPT, UR4, URZ, UPT ;  /* 0x000000ff0400728c */ /* 0x000fec000bf45270 */
[----:B------:R-:W-:Y:S05]  /*5f40*/  PLOP3.LUT P1, PT, PT, PT, UP2, 0x80, 0x8 ;  /* 0x000000000008781c */ /* 0x000fea0003f2f028 */
[----:B------:R-:W-:Y:S06]  /*5f50*/  @UP2 UPLOP3.LUT UP0, UPT, UPT, UPT, UP1, 0x80, 0x8 ;  /* 0x000000000008289c */ /* 0x000fec0003f0f010 */
[----:B------:R-:W-:Y:S01]  /*5f60*/  PLOP3.LUT P0, PT, PT, PT, UP0, 0x80, 0x8 ;  /* 0x000000000008781c */ /* 0x000fe20003f0f008 */
[----:B------:R-:W-:Y:S01]  /*5f70*/  @!UPT UIADD3 URZ, UPT, UPT, URZ, URZ, URZ ;  /* 0x000000fffffff290 */ /* 0x000fe2000fffe0ff */
[----:B------:R-:W-:Y:S11]  /*5f80*/  BRA.U !UP1, `(.L_x_101) ;  /* 0x00000001093c7547 */ /* 0x000ff6000b800000 */
[----:B------:R-:W-:Y:S01]  /*5f90*/  UISETP.NE.U32.AND UP0, UPT, UR56, URZ, UPT ;  /* 0x000000ff3800728c */ /* 0x000fe2000bf05070 */
[----:B-1----:R-:W-:Y:S01]  /*5fa0*/  HFMA2 R0, -RZ, RZ, 0, 5.9604644775390625e-08 ;  /* 0x00000001ff007431 */ /* 0x002fe200000001ff */
[----:B------:R-:W1:Y:S01]  /*5fb0*/  LDCU.64 UR8, c[0x0][0x358] ;  /* 0x00006b00ff0877ac */ /* 0x000e620008000a00 */
[----:B------:R-:W-:Y:S01]  /*5fc0*/  IMAD.MOV.U32 R81, RZ, RZ, 0x1 ;  /* 0x00000001ff517424 */ /* 0x000fe200078e00ff */
[----:B------:R-:W-:Y:S06]  /*5fd0*/  UISETP.NE.AND.EX UP0, UPT, UR57, URZ, UPT, UP0 ;  /* 0x000000ff3900728c */ /* 0x000fec000bf05300 */
        /* <DEDUP_REMOVED lines=9> */
[----:B--23--:R-:W-:Y:S02]  /*6070*/  @!P3 IMAD.U32 R41, RZ, RZ, UR4 ;  /* 0x00000004ff29be24 */ /* 0x00cfe4000f8e00ff */
.L_x_101:
[----:B------:R-:W-:Y:S05]  /*6080*/  @!P4 BRA `(.L_x_102) ;  /* 0x000000000024c947 */ /* 0x000fea0003800000 */
[----:B------:R-:W-:Y:S01]  /*6090*/  ISETP.NE.U32.AND P3, PT, R76, RZ, PT ;  /* 0x000000ff4c00720c */ /* 0x000fe20003f65070 */
[----:B------:R-:W2:Y:S03]  /*60a0*/  LDCU.64 UR4, c[0x0][0x358] ;  /* 0x00006b00ff0477ac */ /* 0x000ea60008000a00 */
[----:B------:R-:W-:Y:S11]  /*60b0*/  ISETP.NE.AND.EX P3, PT, R77, RZ, PT, P3 ;  /* 0x000000ff4d00720c */ /* 0x000ff60003f65330 */
[----:B------:R-:W-:Y:S02]  /*60c0*/  @!UPT UIADD3 URZ, UPT, UPT, URZ, URZ, URZ ;  /* 0x000000fffffff290 */ /* 0x000fe4000fffe0ff */
[----:B------:R-:W3:Y:S01]  /*60d0*/  @P3 LDC.64 R2, c[0x0][0x8a8] ;  /* 0x00022a00ff023b82 */ /* 0x000ee20000000a00 */
[----:B-1----:R-:W-:Y:S04]  /*60e0*/  @P3 IMAD R0, R78, UR36, RZ ;  /* 0x000000244e003c24 */ /* 0x002fe8000f8e02ff */
[----:B---3--:R-:W-:Y:S05]  /*60f0*/  @P3 IMAD.WIDE R2, R0, 0x4, R2 ;  /* 0x0000000400023825 */ /* 0x008fea00078e0202 */
[----:B--2--5:R2:W5:Y:S02]  /*6100*/  @P3 LDG.E R38, desc[UR4][R2.64] ;  /* 0x0000000402263981 */ /* 0x024564000c1e1900 */
[----:B--2---:R-:W3:Y:S02]  /*6110*/  @!P3 LDC R38, c[0x0][0x8a0] ;  /* 0x00022800ff26bb82 */ /* 0x004ee40000000800 */
.L_x_102:
[----:B-----5:R-:W-:Y:S01]  /*6120*/  FSETP.NEU.AND P3, PT, R41, RZ, PT ;  /* 0x000000ff2900720b */ /* 0x020fe20003f6d000 */
[----:B------:R-:W-:Y:S01]  /*6130*/  IMAD.SHL.U32 R47, R80, 0x2, RZ ;  /* 0x00000002502f7824 */ /* 0x000fe200078e00ff */
[----:B------:R-:W-:Y:S01]  /*6140*/  SEL R5, RZ, 0xffffffff, P2 ;  /* 0xffffffffff057807 */ /* 0x000fe20001000000 */
[----:B------:R-:W-:Y:S01]  /*6150*/  BSSY B1, `(.L_x_103) ;  /* 0x0000044000017945 */ /* 0x000fe20003800000 */
[----:B------:R-:W-:Y:S01]  /*6160*/  @P1 LOP3.LUT P2, RZ, R81, 0xff, RZ, 0xc0, !PT ;  /* 0x000000ff51ff1812 */ /* 0x000fe2000784c0ff */
[----:B------:R-:W-:Y:S01]  /*6170*/  VIADD R97, R47, UR44 ;  /* 0x0000002c2f617c36 */ /* 0x000fe20008000000 */
[----:B------:R-:W-:Y:S01]  /*6180*/  @P1 SEL R2, RZ, 0xffffffff, P3 ;  /* 0xffffffffff021807 */ /* 0x000fe20001800000 */
[----:B------:R-:W-:Y:S01]  /*6190*/  IMAD.MOV.U32 R60, RZ, RZ, 0x1 ;  /* 0x00000001ff3c7424 */ /* 0x000fe200078e00ff */
[----:B------:R-:W-:Y:S01]  /*61a0*/  LOP3.LUT R91, R91, 0x1, RZ, 0x3c, !PT ;  /* 0x000000015b5b7812 */ /* 0x000fe200078e3cff */
[----:B------:R-:W-:Y:S01]  /*61b0*/  IMAD.MOV.U32 R46, RZ, RZ, RZ ;  /* 0x000000ffff2e7224 */ /* 0x000fe200078e00ff */
[----:B------:R-:W-:Y:S02]  /*61c0*/  @P0 SEL R2, R5, R2, !P2 ;  /* 0x0000000205020207 */ /* 0x000fe40005000000 */
[----:B------:R-:W-:Y:S02]  /*61d0*/  CS2R R74, SRZ ;  /* 0x00000000004a7805 */ /* 0x000fe4000001ff00 */
[----:B------:R-:W-:Y:S02]  /*61e0*/  LEA R98, R36, UR44, 0x3 ;  /* 0x0000002c24627c11 */ /* 0x000fe4000f8e18ff */
[----:B------:R-:W-:Y:S02]  /*61f0*/  CS2R R72, SRZ ;  /* 0x0000000000487805 */ /* 0x000fe4000001ff00 */
[----:B------:R-:W-:Y:S02]  /*6200*/  @P1 LOP3.LUT R2, R2, 0x1, RZ, 0xc0, !PT ;  /* 0x0000000102021812 */ /* 0x000fe400078ec0ff */
[----:B------:R-:W-:Y:S02]  /*6210*/  CS2R R66, SRZ ;  /* 0x0000000000427805 */ /* 0x000fe4000001ff00 */
[----:B------:R-:W-:Y:S02]  /*6220*/  SHF.L.U32 R3, R90, 0x1f, RZ ;  /* 0x0000001f5a037819 */ /* 0x000fe400000006ff */
[----:B------:R-:W-:Y:S02]  /*6230*/  CS2R R64, SRZ ;  /* 0x0000000000407805 */ /* 0x000fe4000001ff00 */
[----:B------:R-:W-:Y:S02]  /*6240*/  ISETP.NE.U32.OR P6, PT, R2, 0x1, !P1 ;  /* 0x000000010200780c */ /* 0x000fe40004fc5470 */
[----:B------:R-:W-:Y:S02]  /*6250*/  CS2R R58, SRZ ;  /* 0x00000000003a7805 */ /* 0x000fe4000001ff00 */
[----:B------:R-:W-:Y:S02]  /*6260*/  PLOP3.LUT P2, PT, PT, PT, UP1, 0x80, 0x8 ;  /* 0x000000000008781c */ /* 0x000fe40003f4f018 */
[----:B------:R-:W-:Y:S02]  /*6270*/  CS2R R56, SRZ ;  /* 0x0000000000387805 */ /* 0x000fe4000001ff00 */
[----:B------:R-:W-:Y:S02]  /*6280*/  LEA.HI R39, R36, R36, RZ, 0x1 ;  /* 0x0000002424277211 */ /* 0x000fe400078f08ff */
[----:B------:R-:W-:Y:S02]  /*6290*/  CS2R R50, SRZ ;  /* 0x0000000000327805 */ /* 0x000fe4000001ff00 */
[----:B------:R-:W-:Y:S02]  /*62a0*/  LOP3.LUT P4, R87, R81, 0xff, RZ, 0xc0, !PT ;  /* 0x000000ff51577812 */ /* 0x000fe4000788c0ff */
[----:B------:R-:W-:Y:S02]  /*62b0*/  CS2R R48, SRZ ;  /* 0x0000000000307805 */ /* 0x000fe4000001ff00 */
[----:B------:R-:W-:Y:S01]  /*62c0*/  SEL R2, RZ, 0xffffffff, P3 ;  /* 0xffffffffff027807 */ /* 0x000fe20001800000 */
[C---:B-1----:R-:W-:Y:S01]  /*62d0*/  IMAD.SHL.U32 R0, R39.reuse, 0x80, RZ ;  /* 0x0000008027007824 */ /* 0x042fe200078e00ff */
[----:B------:R-:W-:Y:S01]  /*62e0*/  LOP3.LUT R39, R39, 0xffe, RZ, 0xc0, !PT ;  /* 0x00000ffe27277812 */ /* 0x000fe200078ec0ff */
[----:B------:R-:W-:Y:S01]  /*62f0*/  VIADD R99, R97, 0x400 ;  /* 0x0000040061637836 */ /* 0x000fe20000000000 */
[----:B------:R-:W-:Y:S01]  /*6300*/  P2R R95, PR, RZ, 0x40 ;  /* 0x00000040ff5f7803 */ /* 0x000fe20000000000 */
[----:B------:R-:W-:Y:S01]  /*6310*/  IMAD.IADD R96, R92, 0x1, R97 ;  /* 0x000000015c607824 */ /* 0x000fe200078e0261 */
[----:B------:R-:W-:Y:S01]  /*6320*/  @P6 SHF.L.U32 R4, R91, 0x1f, RZ ;  /* 0x0000001f5b046819 */ /* 0x000fe200000006ff */
[----:B------:R-:W-:Y:S01]  /*6330*/  IMAD.IADD R39, R36, 0x1, -R39 ;  /* 0x0000000124277824 */ /* 0x000fe200078e0a27 */
[----:B------:R-:W-:Y:S02]  /*6340*/  @P2 SEL R2, R5, R2, !P4 ;  /* 0x0000000205022207 */ /* 0x000fe40006000000 */
[----:B------:R-:W1:Y:S01]  /*6350*/  @P6 SYNCS.PHASECHK.TRANS64.TRYWAIT P1, [UR44+0x90], R4 ;  /* 0x00009004ff0065a7 */ /* 0x000e62000802112c */
[----:B------:R-:W-:Y:S02]  /*6360*/  LOP3.LUT R0, R0, 0xffffff00, RZ, 0xc0, !PT ;  /* 0xffffff0000007812 */ /* 0x000fe400078ec0ff */
[----:B------:R-:W-:Y:S03]  /*6370*/  LOP3.LUT R2, R2, 0x1, RZ, 0xc0, !PT ;  /* 0x0000000102027812 */ /* 0x000fe600078ec0ff */
[----:B------:R-:W-:Y:S01]  /*6380*/  IMAD.IADD R0, R37, 0x1, R0 ;  /* 0x0000000125007824 */ /* 0x000fe200078e0200 */
[----:B------:R-:W-:Y:S03]  /*6390*/  ISETP.NE.U32.AND P5, PT, R2, 0x1, PT ;  /* 0x000000010200780c */ /* 0x000fe60003fa5070 */
[----:B------:R-:W-:Y:S01]  /*63a0*/  IMAD R39, R39, 0x100000, R0 ;  /* 0x0010000027277824 */ /* 0x000fe200078e0200 */
[----:B------:R-:W-:Y:S01]  /*63b0*/  P2R R61, PR, RZ, 0x20 ;  /* 0x00000020ff3d7803 */ /* 0x000fe20000000000 */
[----:B------:R2:W4:Y:S01]  /*63c0*/  SYNCS.PHASECHK.TRANS64.TRYWAIT P0, [R98+URZ+0x100], R3 ;  /* 0x00010003620075a7 */ /* 0x00052200080011ff */
[----:B-1----:R-:W-:Y:S01]  /*63d0*/  @P6 SEL R60, RZ, 0x1, !P1 ;  /* 0x00000001ff3c6807 */ /* 0x002fe20004800000 */
[----:B--2---:R-:W-:Y:S06]  /*63e0*/  @!P6 BRA `(.L_x_104) ;  /* 0x000000000068e947 */ /* 0x004fec0003800000 */
[C---:B------:R-:W-:Y:S01]  /*63f0*/  @P5 IMAD R5, R93.reuse, 0x2, R99 ;  /* 0x000000025d055824 */ /* 0x040fe200078e0263 */
[----:B------:R-:W-:Y:S01]  /*6400*/  ISETP.NE.AND P1, PT, R60, RZ, PT ;  /* 0x000000ff3c00720c */ /* 0x000fe20003f25270 */
[----:B------:R-:W-:Y:S01]  /*6410*/  @P5 IMAD R2, R93, 0x2, R97 ;  /* 0x000000025d025824 */ /* 0x000fe200078e0261 */
[----:B------:R-:W-:Y:S01]  /*6420*/  BSSY B0, `(.L_x_105) ;  /* 0x000000e000007945 */ /* 0x000fe20003800000 */
[----:B------:R-:W-:Y:S01]  /*6430*/  IMAD.MOV.U32 R74, RZ, RZ, RZ ;  /* 0x000000ffff4a7224 */ /* 0x000fe200078e00ff */
[----:B------:R-:W-:Y:S01]  /*6440*/  CS2R R66, SRZ ;  /* 0x0000000000427805 */ /* 0x000fe2000001ff00 */
[----:B------:R-:W-:Y:S01]  /*6450*/  @P5 IMAD.IADD R4, R92, 0x1, R5 ;  /* 0x000000015c045824 */ /* 0x000fe200078e0205 */
[----:B------:R-:W-:Y:S02]  /*6460*/  CS2R R64, SRZ ;  /* 0x0000000000407805 */ /* 0x000fe4000001ff00 */
[----:B------:R-:W-:Y:S02]  /*6470*/  CS2R R72, SRZ ;  /* 0x0000000000487805 */ /* 0x000fe4000001ff00 */
[----:B------:R-:W-:Y:S02]  /*6480*/  CS2R R50, SRZ ;  /* 0x0000000000327805 */ /* 0x000fe4000001ff00 */
[----:B------:R-:W-:Y:S02]  /*6490*/  CS2R R48, SRZ ;  /* 0x0000000000307805 */ /* 0x000fe4000001ff00 */
[----:B------:R-:W-:Y:S02]  /*64a0*/  CS2R R58, SRZ ;  /* 0x00000000003a7805 */ /* 0x000fe4000001ff00 */
[----:B------:R-:W-:Y:S01]  /*64b0*/  CS2R R56, SRZ ;  /* 0x0000000000387805 */ /* 0x000fe2000001ff00 */
[----:B------:R-:W-:Y:S06]  /*64c0*/  @P1 BRA `(.L_x_106) ;  /* 0x00000000000c1947 */ /* 0x000fec0003800000 */
[----:B------:R-:W-:Y:S04]  /*64d0*/  SHF.L.U32 R5, R91, 0x1f, RZ ;  /* 0x0000001f5b057819 */ /* 0x000fe800000006ff */
[----:B------:R-:W1:Y:S02]  /*64e0*/  SYNCS.PHASECHK.TRANS64.TRYWAIT P1, [UR44+0x90], R5 ;  /* 0x00009005ff0075a7 */ /* 0x000e64000802112c */
[----:B-1----:R-:W-:Y:S05]  /*64f0*/  @!P1 BRA `(.L_x_107) ;  /* 0x0000004000109947 */ /* 0x002fea0003800000 */
.L_x_106:
[----:B------:R-:W-:Y:S05]  /*6500*/  BSYNC B0 ;  /* 0x0000000000007941 */ /* 0x000fea0003800000 */
.L_x_105:
[----:B------:R-:W-:Y:S01]  /*6510*/  ISETP.NE.AND P1, PT, R61, RZ, PT ;  /* 0x000000ff3d00720c */ /* 0x000fe20003f25270 */
[----:B------:R-:W-:Y:S11]  /*6520*/  HFMA2 R46, -RZ, RZ, 0, 5.9604644775390625e-08 ;  /* 0x00000001ff2e7431 */ /* 0x000ff600000001ff */
[----:B------:R-:W-:Y:S01]  /*6530*/  @!UPT UIADD3 URZ, UPT, UPT, URZ, URZ, URZ ;  /* 0x000000fffffff290 */ /* 0x000fe2000fffe0ff */
[----:B------:R-:W-:Y:S05]  /*6540*/  @P1 WARPSYNC.ALL ;  /* 0x0000000000001948 */ /* 0x000fea0003800000 */
[----:B------:R2:W1:Y:S04]  /*6550*/  @P1 LDSM.16.M88.4 R64, [R2+0x400] ;  /* 0x000400000240183b */ /* 0x0004680000000200 */
[----:B------:R2:W1:Y:S04]  /*6560*/  @P1 LDSM.16.M88.4 R72, [R4] ;  /* 0x000000000448183b */ /* 0x0004680000000200 */
[----:B------:R2:W1:Y:S04]  /*6570*/  @P1 LDSM.16.M88.4 R48, [R47+UR44+0x400] ;  /* 0x0004002c2f30183b */ /* 0x0004680008000200 */
[----:B------:R2:W1:Y:S02]  /*6580*/  @P1 LDSM.16.M88.4 R56, [R96+0x400] ;  /* 0x000400006038183b */ /* 0x0004640000000200 */
.L_x_104:
[----:B------:R-:W-:Y:S05]  /*6590*/  BSYNC B1 ;  /* 0x0000000000017941 */ /* 0x000fea0003800000 */
.L_x_103:
[----:B-1----:R-:W-:Y:S04]  /*65a0*/  SHF.R.U32.HI R5, RZ, 0x15, R39 ;  /* 0x00000015ff057819 */ /* 0x002fe80000011627 */
[----:B------:R-:W-:Y:S01]  /*65b0*/  LOP3.LUT P1, RZ, R5, 0x3, R82, 0x48, !PT ;  /* 0x0000000305ff7812 */ /* 0x000fe20007824852 */
[----:B------:R-:W-:Y:S01]  /*65c0*/  @!UPT UIADD3 URZ, UPT, UPT, URZ, URZ, URZ ;  /* 0x000000fffffff290 */ /* 0x000fe2000fffe0ff */
[----:B----4-:R-:W-:Y:S11]  /*65d0*/  @P0 BRA `(.L_x_108) ;  /* 0x0000000000080947 */ /* 0x010ff60003800000 */
[----:B------:R-:W1:Y:S02]  /*65e0*/  SYNCS.PHASECHK.TRANS64.TRYWAIT P0, [R98+URZ+0x100], R3 ;  /* 0x00010003620075a7 */ /* 0x000e6400080011ff */
[----:B-1----:R-:W-:Y:S05]  /*65f0*/  @!P0 BRA `(.L_x_109) ;  /* 0x0000003c00e88947 */ /* 0x002fea0003800000 */
.L_x_108:
[----:B------:R-:W-:Y:S05]  /*6600*/  @!P1 BRA `(.L_x_110) ;  /* 0x0000000000409947 */ /* 0x000fea0003800000 */
[----:B------:R-:W4:Y:S01]  /*6610*/  LDCU.64 UR8, c[0x4][0x70] ;  /* 0x01000e00ff0877ac */ /* 0x000f220008000a00 */
[----:B-1----:R-:W-:Y:S01]  /*6620*/  MOV R3, 0x0 ;  /* 0x0000000000037802 */ /* 0x002fe20000000f00 */
[----:B------:R-:W-:Y:S02]  /*6630*/  HFMA2 R12, -RZ, RZ, 0, 5.9604644775390625e-08 ;  /* 0x00000001ff0c7431 */ /* 0x000fe400000001ff */
[----:B------:R-:W-:Y:S02]  /*6640*/  IMAD.MOV.U32 R8, RZ, RZ, 0x192 ;  /* 0x00000192ff087424 */ /* 0x000fe400078e00ff */
[----:B------:R-:W-:Y:S01]  /*6650*/  IMAD.MOV.U32 R13, RZ, RZ, RZ ;  /* 0x000000ffff0d7224 */ /* 0x000fe200078e00ff */
[----:B------:R-:W1:Y:S01]  /*6660*/  LDCU.64 UR6, c[0x4][0x78] ;  /* 0x01000f00ff0677ac */ /* 0x000e620008000a00 */
[----:B--2---:R-:W2:Y:S01]  /*6670*/  LDC.64 R2, c[0x4][R3] ;  /* 0x0100000003027b82 */ /* 0x004ea20000000a00 */
[----:B------:R-:W5:Y:S01]  /*6680*/  LDCU.64 UR4, c[0x4][0x10] ;  /* 0x01000200ff0477ac */ /* 0x000f620008000a00 */
[----:B----4-:R-:W-:Y:S01]  /*6690*/  MOV R5, UR9 ;  /* 0x0000000900057c02 */ /* 0x010fe20008000f00 */
[----:B------:R-:W-:Y:S01]  /*66a0*/  IMAD.U32 R4, RZ, RZ, UR8 ;  /* 0x00000008ff047e24 */ /* 0x000fe2000f8e00ff */
[----:B-1----:R-:W-:Y:S01]  /*66b0*/  MOV R7, UR7 ;  /* 0x0000000700077c02 */ /* 0x002fe20008000f00 */
[----:B------:R-:W-:Y:S01]  /*66c0*/  IMAD.U32 R6, RZ, RZ, UR6 ;  /* 0x00000006ff067e24 */ /* 0x000fe2000f8e00ff */
[----:B-----5:R-:W-:Y:S01]  /*66d0*/  MOV R11, UR5 ;  /* 0x00000005000b7c02 */ /* 0x020fe20008000f00 */
[----:B------:R-:W-:Y:S02]  /*66e0*/  IMAD.U32 R10, RZ, RZ, UR4 ;  /* 0x00000004ff0a7e24 */ /* 0x000fe4000f8e00ff */
[----:B------:R-:W-:Y:S07]  /*66f0*/  LEPC R20, `(.L_x_110) ;  /* 0x000000001014794e */ /* 0x000fee0000000000 */
[----:B--23--:R-:W-:Y:S05]  /*6700*/  CALL.ABS.NOINC R2 ;  /* 0x0000000002007343 */ /* 0x00cfea0003c00000 */
.L_x_110:
[C---:B------:R-:W-:Y:S01]  /*6710*/  SHF.L.U32 R40, R48.reuse, 0x10, RZ ;  /* 0x0000001030287819 */ /* 0x040fe200000006ff */
[----:B------:R-:W-:Y:S05]  /*6720*/  WARPSYNC.ALL ;  /* 0x0000000000007948 */ /* 0x000fea0003800000 */
[----:B------:R-:W-:Y:S01]  /*6730*/  R2UR UR4, R39 ;  /* 0x00000000270472ca */ /* 0x000fe200000e0000 */
[----:B------:R-:W-:Y:S01]  /*6740*/  BSSY.RECONVERGENT B0, `(.L_x_111) ;  /* 0x000008b000007945 */ /* 0x000fe20003800200 */
[----:B------:R-:W-:Y:S02]  /*6750*/  LOP3.LUT R43, R48, 0xffff0000, RZ, 0xc0, !PT ;  /* 0xffff0000302b7812 */ /* 0x000fe400078ec0ff */
[----:B------:R-:W-:Y:S02]  /*6760*/  SHF.L.U32 R42, R49, 0x10, RZ ;  /* 0x00000010312a7819 */ /* 0x000fe400000006ff */
[----:B------:R-:W-:Y:S02]  /*6770*/  SHF.L.U32 R45, R51, 0x10, RZ ;  /* 0x00000010332d7819 */ /* 0x000fe400000006ff */
[----:B------:R-:W-:Y:S02]  /*6780*/  SHF.L.U32 R62, R93, 0x1, RZ ;  /* 0x000000015d3e7819 */ /* 0x000fe400000006ff */
[----:B------:R-:W-:Y:S02]  /*6790*/  ISETP.NE.AND P0, PT, R94, RZ, PT ;  /* 0x000000ff5e00720c */ /* 0x000fe40003f05270 */
[----:B------:R-:W-:Y:S01]  /*67a0*/  IADD3 R99, PT, PT, R99, R62, RZ ;  /* 0x0000003e63637210 */ /* 0x000fe20007ffe0ff */
[----:B--2---:R-:W3:Y:S03]  /*67b0*/  LDTM.16dp256bit.x8 R4, tmem[UR4] ;  /* 0x00000004000479ee */ /* 0x004ee600081a0000 */
[----:B------:R-:W-:Y:S01]  /*67c0*/  IADD3 R100, PT, PT, R92, R99, RZ ;  /* 0x000000635c647210 */ /* 0x000fe20007ffe0ff */
[C---:B---3--:R-:W-:Y:S01]  /*67d0*/  FMUL R0, R38.reuse, R4 ;  /* 0x0000000426007220 */ /* 0x048fe20000400000 */
[C---:B------:R-:W-:Y:S01]  /*67e0*/  FMUL R2, R38.reuse, R5 ;  /* 0x0000000526027220 */ /* 0x040fe20000400000 */
[C---:B-1----:R-:W-:Y:S01]  /*67f0*/  FMUL R3, R38.reuse, R6 ;  /* 0x0000000626037220 */ /* 0x042fe20000400000 */
[----:B------:R-:W-:Y:S01]  /*6800*/  FMUL R7, R38, R7 ;  /* 0x0000000726077220 */ /* 0x000fe20000400000 */
[----:B------:R-:W-:Y:S01]  /*6810*/  FFMA R0, R41, R40, R0 ;  /* 0x0000002829007223 */ /* 0x000fe20000000000 */
[----:B------:R-:W-:Y:S01]  /*6820*/  LOP3.LUT R40, R49, 0xffff0000, RZ, 0xc0, !PT ;  /* 0xffff000031287812 */ /* 0x000fe200078ec0ff */
[C---:B------:R-:W-:Y:S01]  /*6830*/  FFMA R2, R41.reuse, R43, R2 ;  /* 0x0000002b29027223 */ /* 0x040fe20000000002 */
[C---:B------:R-:W-:Y:S01]  /*6840*/  SHF.L.U32 R43, R50.reuse, 0x10, RZ ;  /* 0x00000010322b7819 */ /* 0x040fe200000006ff */
[C---:B------:R-:W-:Y:S01]  /*6850*/  FFMA R3, R41.reuse, R42, R3 ;  /* 0x0000002a29037223 */ /* 0x040fe20000000003 */
[----:B------:R-:W-:Y:S01]  /*6860*/  LOP3.LUT R42, R50, 0xffff0000, RZ, 0xc0, !PT ;  /* 0xffff0000322a7812 */ /* 0x000fe200078ec0ff */
[----:B------:R-:W-:Y:S01]  /*6870*/  FMUL R4, R38, R8 ;  /* 0x0000000826047220 */ /* 0x000fe20000400000 */
[----:B------:R-:W-:Y:S01]  /*6880*/  F2FP.BF16.F32.PACK_AB R52, R2, R0 ;  /* 0x000000000234723e */ /* 0x000fe200000010ff */
[----:B------:R-:W-:Y:S01]  /*6890*/  FFMA R7, R41, R40, R7 ;  /* 0x0000002829077223 */ /* 0x000fe20000000007 */
[----:B------:R-:W-:Y:S01]  /*68a0*/  LOP3.LUT R40, R51, 0xffff0000, RZ, 0xc0, !PT ;  /* 0xffff000033287812 */ /* 0x000fe200078ec0ff */
[C---:B------:R-:W-:Y:S01]  /*68b0*/  FMUL R5, R38.reuse, R9 ;  /* 0x0000000926057220 */ /* 0x040fe20000400000 */
[C---:B------:R-:W-:Y:S01]  /*68c0*/  FMUL R6, R38.reuse, R10 ;  /* 0x0000000a26067220 */ /* 0x040fe20000400000 */
[----:B------:R-:W-:Y:S01]  /*68d0*/  FMUL R11, R38, R11 ;  /* 0x0000000b260b7220 */ /* 0x000fe20000400000 */
[----:B------:R-:W-:Y:S01]  /*68e0*/  F2FP.BF16.F32.PACK_AB R53, R7, R3 ;  /* 0x000000030735723e */ /* 0x000fe200000010ff */
[C---:B------:R-:W-:Y:S01]  /*68f0*/  FFMA R4, R41.reuse, R43, R4 ;  /* 0x0000002b29047223 */ /* 0x040fe20000000004 */
[C---:B------:R-:W-:Y:S01]  /*6900*/  SHF.L.U32 R43, R56.reuse, 0x10, RZ ;  /* 0x00000010382b7819 */ /* 0x040fe200000006ff */
[----:B------:R-:W-:Y:S01]  /*6910*/  FFMA R5, R41, R42, R5 ;  /* 0x0000002a29057223 */ /* 0x000fe20000000005 */
[----:B------:R-:W-:Y:S01]  /*6920*/  LOP3.LUT R42, R57, 0xffff0000, RZ, 0xc0, !PT ;  /* 0xffff0000392a7812 */ /* 0x000fe200078ec0ff */
[----:B------:R-:W-:Y:S01]  /*6930*/  FFMA R6, R41, R45, R6 ;  /* 0x0000002d29067223 */ /* 0x000fe20000000006 */
[----:B------:R-:W-:Y:S01]  /*6940*/  SHF.L.U32 R45, R57, 0x10, RZ ;  /* 0x00000010392d7819 */ /* 0x000fe200000006ff */
[----:B------:R-:W-:Y:S01]  /*6950*/  FFMA R11, R41, R40, R11 ;  /* 0x00000028290b7223 */ /* 0x000fe2000000000b */
[----:B------:R-:W-:Y:S01]  /*6960*/  LOP3.LUT R40, R56, 0xffff0000, RZ, 0xc0, !PT ;  /* 0xffff000038287812 */ /* 0x000fe200078ec0ff */
[C---:B------:R-:W-:Y:S01]  /*6970*/  FMUL R8, R38.reuse, R12 ;  /* 0x0000000c26087220 */ /* 0x040fe20000400000 */
[----:B------:R-:W-:Y:S01]  /*6980*/  F2FP.BF16.F32.PACK_AB R54, R5, R4 ;  /* 0x000000040536723e */ /* 0x000fe200000010ff */
[C---:B------:R-:W-:Y:S01]  /*6990*/  FMUL R9, R38.reuse, R13 ;  /* 0x0000000d26097220 */ /* 0x040fe20000400000 */
[----:B------:R-:W-:Y:S01]  /*69a0*/  F2FP.BF16.F32.PACK_AB R55, R11, R6 ;  /* 0x000000060b37723e */ /* 0x000fe200000010ff */
[C---:B------:R-:W-:Y:S01]  /*69b0*/  FMUL R10, R38.reuse, R14 ;  /* 0x0000000e260a7220 */ /* 0x040fe20000400000 */
[----:B------:R-:W-:Y:S01]  /*69c0*/  FMUL R15, R38, R15 ;  /* 0x0000000f260f7220 */ /* 0x000fe20000400000 */
[----:B------:R-:W-:Y:S01]  /*69d0*/  FFMA R8, R41, R43, R8 ;  /* 0x0000002b29087223 */ /* 0x000fe20000000008 */
[----:B------:R-:W-:Y:S01]  /*69e0*/  SHF.L.U32 R43, R59, 0x10, RZ ;  /* 0x000000103b2b7819 */ /* 0x000fe200000006ff */
[C---:B------:R-:W-:Y:S01]  /*69f0*/  FFMA R9, R41.reuse, R40, R9 ;  /* 0x0000002829097223 */ /* 0x040fe20000000009 */
[C---:B------:R-:W-:Y:S01]  /*6a00*/  SHF.L.U32 R40, R58.reuse, 0x10, RZ ;  /* 0x000000103a287819 */ /* 0x040fe200000006ff */
        /* <DEDUP_REMOVED lines=8> */
[----:B------:R-:W-:Y:S01]  /*6a90*/  FMUL R14, R38, R18 ;  /* 0x00000012260e7220 */ /* 0x000fe20000400000 */
[----:B------:R-:W-:Y:S01]  /*6aa0*/  FFMA R12, R41, R40, R12 ;  /* 0x00000028290c7223 */ /* 0x000fe2000000000c */
[----:B------:R-:W-:Y:S01]  /*6ab0*/  LOP3.LUT R40, R59, 0xffff0000, RZ, 0xc0, !PT ;  /* 0xffff00003b287812 */ /* 0x000fe200078ec0ff */
[C---:B------:R-:W-:Y:S01]  /*6ac0*/  FFMA R13, R41.reuse, R42, R13 ;  /* 0x0000002a290d7223 */ /* 0x040fe2000000000d */
[----:B------:R-:W-:Y:S01]  /*6ad0*/  LOP3.LUT R42, R64, 0xffff0000, RZ, 0xc0, !PT ;  /* 0xffff0000402a7812 */ /* 0x000fe200078ec0ff */
[----:B------:R-:W-:Y:S01]  /*6ae0*/  FMUL R19, R38, R19 ;  /* 0x0000001326137220 */ /* 0x000fe20000400000 */
[----:B------:R-:W-:Y:S01]  /*6af0*/  FFMA R14, R41, R43, R14 ;  /* 0x0000002b290e7223 */ /* 0x000fe2000000000e */
[----:B------:R-:W-:Y:S01]  /*6b00*/  SHF.L.U32 R43, R64, 0x10, RZ ;  /* 0x00000010402b7819 */ /* 0x000fe200000006ff */
[C---:B------:R-:W-:Y:S01]  /*6b10*/  FMUL R16, R38.reuse, R20 ;  /* 0x0000001426107220 */ /* 0x040fe20000400000 */
        /* <DEDUP_REMOVED lines=19> */
[----:B------:R1:W-:Y:S01]  /*6c50*/  STSM.16.M88.4 [R97+0x400], R52 ;  /* 0x0004003461007844 */ /* 0x0003e20000000200 */
[C---:B------:R-:W-:Y:S01]  /*6c60*/  FMUL R22, R38.reuse, R26 ;  /* 0x0000001a26167220 */ /* 0x040fe20000400000 */
[----:B------:R-:W-:Y:S01]  /*6c70*/  FMUL R27, R38, R27 ;  /* 0x0000001b261b7220 */ /* 0x000fe20000400000 */
[----:B------:R-:W-:Y:S01]  /*6c80*/  FFMA R20, R41, R43, R20 ;  /* 0x0000002b29147223 */ /* 0x000fe20000000014 */
[----:B------:R-:W-:Y:S01]  /*6c90*/  SHF.L.U32 R43, R73, 0x10, RZ ;  /* 0x00000010492b7819 */ /* 0x000fe200000006ff */
[C---:B------:R-:W-:Y:S01]  /*6ca0*/  FFMA R21, R41.reuse, R40, R21 ;  /* 0x0000002829157223 */ /* 0x040fe20000000015 */
[C---:B------:R-:W-:Y:S02]  /*6cb0*/  SHF.L.U32 R40, R72.reuse, 0x10, RZ ;  /* 0x0000001048287819 */ /* 0x040fe400000006ff */
[----:B------:R1:W-:Y:S01]  /*6cc0*/  STSM.16.M88.4 [R96+0x400], R68 ;  /* 0x0004004460007844 */ /* 0x0003e20000000200 */
[----:B------:R-:W-:Y:S01]  /*6cd0*/  FFMA R22, R41, R45, R22 ;  /* 0x0000002d29167223 */ /* 0x000fe20000000016 */
[----:B------:R-:W-:Y:S01]  /*6ce0*/  SHF.L.U32 R45, R75, 0x10, RZ ;  /* 0x000000104b2d7819 */ /* 0x000fe200000006ff */
[C---:B------:R-:W-:Y:S01]  /*6cf0*/  FFMA R27, R41.reuse, R42, R27 ;  /* 0x0000002a291b7223 */ /* 0x040fe2000000001b */
[----:B------:R-:W-:Y:S01]  /*6d00*/  LOP3.LUT R42, R72, 0xffff0000, RZ, 0xc0, !PT ;  /* 0xffff0000482a7812 */ /* 0x000fe200078ec0ff */
[C---:B------:R-:W-:Y:S01]  /*6d10*/  FMUL R24, R38.reuse, R28 ;  /* 0x0000001c26187220 */ /* 0x040fe20000400000 */
[C---:B------:R-:W-:Y:S01]  /*6d20*/  FMUL R25, R38.reuse, R29 ;  /* 0x0000001d26197220 */ /* 0x040fe20000400000 */
[C---:B------:R-:W-:Y:S01]  /*6d30*/  FMUL R26, R38.reuse, R30 ;  /* 0x0000001e261a7220 */ /* 0x040fe20000400000 */
[----:B------:R-:W-:Y:S01]  /*6d40*/  FMUL R31, R38, R31 ;  /* 0x0000001f261f7220 */ /* 0x000fe20000400000 */
[----:B------:R-:W-:Y:S01]  /*6d50*/  FFMA R24, R41, R40, R24 ;  /* 0x0000002829187223 */ /* 0x000fe20000000018 */
[----:B------:R-:W-:Y:S01]  /*6d60*/  LOP3.LUT R40, R73, 0xffff0000, RZ, 0xc0, !PT ;  /* 0xffff000049287812 */ /* 0x000fe200078ec0ff */
[C---:B------:R-:W-:Y:S01]  /*6d70*/  FFMA R25, R41.reuse, R42, R25 ;  /* 0x0000002a29197223 */ /* 0x040fe20000000019 */
[C---:B------:R-:W-:Y:S01]  /*6d80*/  FFMA R26, R41.reuse, R43, R26 ;  /* 0x0000002b291a7223 */ /* 0x040fe2000000001a */
[----:B------:R-:W-:Y:S01]  /*6d90*/  SHF.L.U32 R43, R74, 0x10, RZ ;  /* 0x000000104a2b7819 */ /* 0x000fe200000006ff */
[----:B------:R-:W-:Y:S01]  /*6da0*/  FMUL R28, R38, R32 ;  /* 0x00000020261c7220 */ /* 0x000fe20000400000 */
[----:B------:R-:W-:Y:S01]  /*6db0*/  LOP3.LUT R42, R74, 0xffff0000, RZ, 0xc0, !PT ;  /* 0xffff00004a2a7812 */ /* 0x000fe200078ec0ff */
[----:B------:R-:W-:Y:S01]  /*6dc0*/  FFMA R31, R41, R40, R31 ;  /* 0x00000028291f7223 */ /* 0x000fe2000000001f */
[C---:B------:R-:W-:Y:S01]  /*6dd0*/  FMUL R29, R38.reuse, R33 ;  /* 0x00000021261d7220 */ /* 0x040fe20000400000 */
[C---:B------:R-:W-:Y:S01]  /*6de0*/  FMUL R30, R38.reuse, R34 ;  /* 0x00000022261e7220 */ /* 0x040fe20000400000 */
[----:B------:R-:W-:Y:S01]  /*6df0*/  LOP3.LUT R40, R75, 0xffff0000, RZ, 0xc0, !PT ;  /* 0xffff00004b287812 */ /* 0x000fe200078ec0ff */
[----:B------:R-:W-:Y:S01]  /*6e00*/  FMUL R35, R38, R35 ;  /* 0x0000002326237220 */ /* 0x000fe20000400000 */
[C---:B------:R-:W-:Y:S01]  /*6e10*/  FFMA R28, R41.reuse, R43, R28 ;  /* 0x0000002b291c7223 */ /* 0x040fe2000000001c */
[C---:B------:R-:W-:Y:S01]  /*6e20*/  FFMA R29, R41.reuse, R42, R29 ;  /* 0x0000002a291d7223 */ /* 0x040fe2000000001d */
[C---:B------:R-:W-:Y:S01]  /*6e30*/  FFMA R30, R41.reuse, R45, R30 ;  /* 0x0000002d291e7223 */ /* 0x040fe2000000001e */
[----:B------:R-:W-:Y:S01]  /*6e40*/  FFMA R35, R41, R40, R35 ;  /* 0x0000002829237223 */ /* 0x000fe20000000023 */
[----:B------:R-:W-:Y:S02]  /*6e50*/  F2FP.BF16.F32.PACK_AB R106, R21, R20 ;  /* 0x00000014156a723e */ /* 0x000fe400000010ff */
[----:B------:R-:W-:Y:S02]  /*6e60*/  F2FP.BF16.F32.PACK_AB R107, R27, R22 ;  /* 0x000000161b6b723e */ /* 0x000fe400000010ff */
[----:B------:R-:W-:Y:S02]  /*6e70*/  F2FP.BF16.F32.PACK_AB R108, R25, R24 ;  /* 0x00000018196c723e */ /* 0x000fe400000010ff */
[----:B------:R-:W-:Y:S01]  /*6e80*/  F2FP.BF16.F32.PACK_AB R109, R31, R26 ;  /* 0x0000001a1f6d723e */ /* 0x000fe200000010ff */
[----:B------:R1:W-:Y:S01]  /*6e90*/  STSM.16.M88.4 [R99], R104 ;  /* 0x0000006863007844 */ /* 0x0003e20000000200 */
[----:B------:R-:W-:Y:S02]  /*6ea0*/  F2FP.BF16.F32.PACK_AB R110, R29, R28 ;  /* 0x0000001c1d6e723e */ /* 0x000fe400000010ff */
[----:B------:R-:W-:Y:S05]  /*6eb0*/  F2FP.BF16.F32.PACK_AB R111, R35, R30 ;  /* 0x0000001e236f723e */ /* 0x000fea00000010ff */
[----:B------:R1:W-:Y:S01]  /*6ec0*/  STSM.16.M88.4 [R100], R108 ;  /* 0x0000006c64007844 */ /* 0x0003e20000000200 */
[----:B------:R-:W-:Y:S01]  /*6ed0*/  @!PT LDS RZ, [RZ] ;  /* 0x00000000fffff984 */ /* 0x000fe20000000800 */
[----:B------:R-:W-:Y:S01]  /*6ee0*/  @!PT LDS RZ, [RZ] ;  /* 0x00000000fffff984 */ /* 0x000fe20000000800 */
[----:B------:R-:W-:Y:S01]  /*6ef0*/  @!PT LDS RZ, [RZ] ;  /* 0x00000000fffff984 */ /* 0x000fe20000000800 */
[----:B------:R-:W-:Y:S01]  /*6f00*/  @!PT LDS RZ, [RZ] ;  /* 0x00000000fffff984 */ /* 0x000fe20000000800 */
[----:B------:R2:W-:Y:S07]  /*6f10*/  MEMBAR.ALL.CTA ;  /* 0x0000000000007992 */ /* 0x0005ee0000008000 */
[----:B--2---:R-:W2:Y:S02]  /*6f20*/  FENCE.VIEW.ASYNC.S ;  /* 0x00000000000073c6 */ /* 0x004ea40000000000 */
[----:B--2---:R-:W-:Y:S06]  /*6f30*/  BAR.SYNC.DEFER_BLOCKING 0x1, 0x80 ;  /* 0x0042000000007b1d */ /* 0x004fec0000010000 */
[----:B------:R-:W-:Y:S05]  /*6f40*/  @P0 BRA `(.L_x_112) ;  /* 0x0000000000280947 */ /* 0x000fea0003800000 */
[----:B------:R-:W2:Y:S01]  /*6f50*/  LDCU.64 UR6, c[0x0][0x348] ;  /* 0x00006900ff0677ac */ /* 0x000ea20008000a00 */
[----:B------:R-:W-:Y:S01]  /*6f60*/  UIADD3 UR4, UPT, UPT, UR44, 0x400, URZ ;  /* 0x000004002c047890 */ /* 0x000fe2000fffe0ff */
[----:B------:R-:W-:Y:S05]  /*6f70*/  UMOV UR51, UR36 ;  /* 0x0000002400337c82 */ /* 0x000fea0008000000 */
[----:B------:R-:W-:Y:S04]  /*6f80*/  MOV R86, UR4 ;  /* 0x0000000400567c02 */ /* 0x000fe80008000f00 */
[----:B------:R-:W-:Y:S01]  /*6f90*/  R2UR UR48, R86 ;  /* 0x00000000563072ca */ /* 0x000fe200000e0000 */
[----:B--2---:R-:W-:Y:S04]  /*6fa0*/  UIADD3 UR4, UP0, UPT, UR6, 0x680, URZ ;  /* 0x0000068006047890 */ /* 0x004fe8000ff1e0ff */
[----:B------:R-:W-:Y:S09]  /*6fb0*/  UIADD3.X UR5, UPT, UPT, URZ, UR7, URZ, UP0, !UPT ;  /* 0x00000007ff057290 */ /* 0x000ff200087fe4ff */
[----:B------:R2:W-:Y:S01]  /*6fc0*/  UTMASTG.3D [UR48], [UR4] ;  /* 0x00000030040073b5 */ /* 0x0005e20008010000 */
[----:B------:R0:W-:Y:S01]  /*6fd0*/  UTMACMDFLUSH ;  /* 0x00000000000079b7 */ /* 0x0001e20000000000 */
[----:B--2---:R-:W-:Y:S04]  /*6fe0*/  DEPBAR.LE SB0, 0x1 ;  /* 0x000080400000791a */ /* 0x004fe80000000000 */
.L_x_112:
[----:B------:R-:W-:Y:S05]  /*6ff0*/  BSYNC.RECONVERGENT B0 ;  /* 0x0000000000007941 */ /* 0x000fea0003800200 */
.L_x_111:
[----:B------:R-:W-:Y:S01]  /*7000*/  BAR.SYNC.DEFER_BLOCKING 0x1, 0x80 ;  /* 0x0042000000007b1d */ /* 0x000fe20000010000 */
[----:B------:R-:W-:Y:S01]  /*7010*/  ISETP.NE.AND P1, PT, R95, RZ, PT ;  /* 0x000000ff5f00720c */ /* 0x000fe20003f25270 */
[----:B------:R-:W-:Y:S01]  /*7020*/  UISETP.NE.AND UP0, UPT, UR47, URZ, UPT ;  /* 0x000000ff2f00728c */ /* 0x000fe2000bf05270 */
[----:B------:R-:W-:Y:S11]  /*7030*/  LEA R3, R46, UR44, 0x3 ;  /* 0x0000002c2e037c11 */ /* 0x000ff6000f8e18ff */
[----:B------:R-:W-:Y:S01]  /*7040*/  @P1 SHF.L.U32 R4, R91, 0x1f, RZ ;  /* 0x0000001f5b041819 */ /* 0x000fe200000006ff */
[----:B------:R-:W-:Y:S06]  /*7050*/  BRA.U !UP0, `(.L_x_113) ;  /* 0x0000000108247547 */ /* 0x000fec000b800000 */
[----:B------:R-:W2:Y:S01]  /*7060*/  S2R R0, SR_CgaCtaId ;  /* 0x0000000000007919 */ /* 0x000ea20000008800 */
[----:B------:R-:W-:Y:S01]  /*7070*/  IMAD.U32 R2, RZ, RZ, UR46 ;  /* 0x0000002eff027e24 */ /* 0x000fe2000f8e00ff */
[----:B------:R-:W-:Y:S04]  /*7080*/  UIADD3 UR4, UPT, UPT, UR46, 0x1, URZ ;  /* 0x000000012e047890 */ /* 0x000fe8000fffe0ff */
[----:B------:R-:W-:Y:S01]  /*7090*/  @P1 LEA R2, R2, UR44, 0x3 ;  /* 0x0000002c02021c11 */ /* 0x000fe2000f8e18ff */
[----:B------:R-:W-:Y:S04]  /*70a0*/  UISETP.NE.AND UP0, UPT, UR4, 0x4, UPT ;  /* 0x000000040400788c */ /* 0x000fe8000bf05270 */
[----:B------:R-:W-:Y:S01]  /*70b0*/  @P1 VIADD R5, R2, 0xb0 ;  /* 0x000000b002051836 */ /* 0x000fe20000000000 */
[----:B------:R-:W-:Y:S04]  /*70c0*/  USEL UR46, UR4, URZ, UP0 ;  /* 0x000000ff042e7287 */ /* 0x000fe80008000000 */
[----:B--2---:R-:W-:Y:S04]  /*70d0*/  @P1 PRMT R0, R0, 0x654, R5 ;  /* 0x0000065400001816 */ /* 0x004fe80000000005 */
[----:B------:R2:W-:Y:S04]  /*70e0*/  @P1 SYNCS.ARRIVE.TRANS64.RED.A1T0 RZ, [R0+URZ], RZ ;  /* 0x000000ff00ff19a7 */ /* 0x0005e800081004ff */
.L_x_113:
[----:B------:R-:W3:Y:S01]  /*70f0*/  @P1 SYNCS.PHASECHK.TRANS64.TRYWAIT P0, [R3+URZ+0x90], R4 ;  /* 0x00009004030015a7 */ /* 0x000ee200080011ff */
[----:B------:R-:W-:Y:S01]  /*7100*/  BSSY B1, `(.L_x_114) ;  /* 0x0000017000017945 */ /* 0x000fe20003800000 */
[----:B---3--:R-:W-:Y:S03]  /*7110*/  @P1 SEL R60, RZ, 0x1, !P0 ;  /* 0x00000001ff3c1807 */ /* 0x008fe60004000000 */
[----:B------:R-:W-:Y:S05]  /*7120*/  @!P1 BRA `(.L_x_115) ;  /* 0x0000000000509947 */ /* 0x000fea0003800000 */
[----:B------:R-:W-:Y:S01]  /*7130*/  ISETP.NE.AND P1, PT, R61, RZ, PT ;  /* 0x000000ff3d00720c */ /* 0x000fe20003f25270 */
[----:B------:R-:W-:Y:S01]  /*7140*/  BSSY B0, `(.L_x_116) ;  /* 0x000000a000007945 */ /* 0x000fe20003800000 */
[----:B------:R-:W-:Y:S11]  /*7150*/  ISETP.NE.AND P0, PT, R60, RZ, PT ;  /* 0x000000ff3c00720c */ /* 0x000ff60003f05270 */
[----:B------:R-:W-:Y:S04]  /*7160*/  @P1 IMAD R4, R46, 0x2000, R47 ;  /* 0x000020002e041824 */ /* 0x000fe800078e022f */
[----:B------:R-:W-:Y:S04]  /*7170*/  @P1 VIADD R7, R4, UR44 ;  /* 0x0000002c04071c36 */ /* 0x000fe80008000000 */
[----:B------:R-:W-:Y:S01]  /*7180*/  @P1 IMAD.IADD R2, R92, 0x1, R7 ;  /* 0x000000015c021824 */ /* 0x000fe200078e0207 */
[----:B------:R-:W-:Y:S01]  /*7190*/  @P1 IADD3 R5, PT, PT, R62, R7, RZ ;  /* 0x000000073e051210 */ /* 0x000fe20007ffe0ff */
[----:B------:R-:W-:Y:S06]  /*71a0*/  @P0 BRA `(.L_x_117) ;  /* 0x00000000000c0947 */ /* 0x000fec0003800000 */
[----:B--2---:R-:W-:Y:S04]  /*71b0*/  SHF.L.U32 R0, R91, 0x1f, RZ ;  /* 0x0000001f5b007819 */ /* 0x004fe800000006ff */
[----:B------:R-:W2:Y:S02]  /*71c0*/  SYNCS.PHASECHK.TRANS64.TRYWAIT P0, [R3+URZ+0x90], R0 ;  /* 0x00009000030075a7 */ /* 0x000ea400080011ff */
[----:B--2---:R-:W-:Y:S05]  /*71d0*/  @!P0 BRA `(.L_x_118) ;  /* 0x0000003400048947 */ /* 0x004fea0003800000 */
.L_x_117:
[----:B------:R-:W-:Y:S05]  /*71e0*/  BSYNC B0 ;  /* 0x0000000000007941 */ /* 0x000fea0003800000 */
.L_x_116:
[----:B------:R-:W-:Y:S02]  /*71f0*/  ISETP.NE.AND P0, PT, R61, RZ, PT ;  /* 0x000000ff3d00720c */ /* 0x000fe40003f05270 */
[----:B------:R-:W-:Y:S11]  /*7200*/  IADD3 R46, PT, PT, R46, 0x1, RZ ;  /* 0x000000012e2e7810 */ /* 0x000ff60007ffe0ff */
[----:B--2---:R-:W-:Y:S01]  /*7210*/  @P0 IMAD.IADD R0, R92, 0x1, R5 ;  /* 0x000000015c000824 */ /* 0x004fe200078e0205 */
[----:B------:R-:W-:Y:S05]  /*7220*/  @P0 WARPSYNC.ALL ;  /* 0x0000000000000948 */ /* 0x000fea0003800000 */
[----:B------:R3:W4:Y:S04]  /*7230*/  @P0 LDSM.16.M88.4 R48, [R4+UR44+0x400] ;  /* 0x0004002c0430083b */ /* 0x0007280008000200 */
[----:B------:R3:W2:Y:S04]  /*7240*/  @P0 LDSM.16.M88.4 R56, [R2+0x400] ;  /* 0x000400000238083b */ /* 0x0006a80000000200 */
[----:B------:R3:W1:Y:S04]  /*7250*/  @P0 LDSM.16.M88.4 R64, [R5+0x400] ;  /* 0x000400000540083b */ /* 0x0006680000000200 */
[----:B------:R3:W1:Y:S02]  /*7260*/  @P0 LDSM.16.M88.4 R72, [R0+0x400] ;  /* 0x000400000048083b */ /* 0x0006640000000200 */
.L_x_115:
[----:B------:R-:W-:Y:S05]  /*7270*/  BSYNC B1 ;  /* 0x0000000000017941 */ /* 0x000fea0003800000 */
.L_x_114:
[----:B------:R-:W-:Y:S05]  /*7280*/  VIADD R3, R39, 0x40 ;  /* 0x0000004027037836 */ /* 0x000fea0000000000 */
[----:B------:R-:W-:Y:S04]  /*7290*/  SHF.R.U32.HI R3, RZ, 0x15, R3 ;  /* 0x00000015ff037819 */ /* 0x000fe80000011603 */
[----:B------:R-:W-:Y:S11]  /*72a0*/  LOP3.LUT P0, RZ, R3, 0x3, R82, 0x48, !PT ;  /* 0x0000000303ff7812 */ /* 0x000ff60007804852 */
[----:B------:R-:W-:Y:S02]  /*72b0*/  @!UPT UIADD3 URZ, UPT, UPT, URZ, URZ, URZ ;  /* 0x000000fffffff290 */ /* 0x000fe4000fffe0ff */
[----:B------:R-:W-:Y:S05]  /*72c0*/  @!P0 BRA `(.L_x_119) ;  /* 0x0000000000408947 */ /* 0x000fea0003800000 */
[----:B------:R-:W5:Y:S01]  /*72d0*/  LDCU.64 UR8, c[0x4][0x70] ;  /* 0x01000e00ff0877ac */ /* 0x000f620008000a00 */
[----:B------:R-:W-:Y:S01]  /*72e0*/  MOV R3, 0x0 ;  /* 0x0000000000037802 */ /* 0x000fe20000000f00 */
[----:B------:R-:W-:Y:S02]  /*72f0*/  HFMA2 R12, -RZ, RZ, 0, 5.9604644775390625e-08 ;  /* 0x00000001ff0c7431 */ /* 0x000fe400000001ff */
[----:B------:R-:W-:Y:S02]  /*7300*/  IMAD.MOV.U32 R8, RZ, RZ, 0x192 ;  /* 0x00000192ff087424 */ /* 0x000fe400078e00ff */
[----:B------:R-:W-:Y:S01]  /*7310*/  IMAD.MOV.U32 R13, RZ, RZ, RZ ;  /* 0x000000ffff0d7224 */ /* 0x000fe200078e00ff */
[----:B------:R-:W2:Y:S01]  /*7320*/  LDCU.64 UR6, c[0x4][0x78] ;  /* 0x01000f00ff0677ac */ /* 0x000ea20008000a00 */
[----:B---3--:R-:W3:Y:S01]  /*7330*/  LDC.64 R2, c[0x4][R3] ;  /* 0x0100000003027b82 */ /* 0x008ee20000000a00 */
[----:B------:R-:W4:Y:S01]  /*7340*/  LDCU.64 UR4, c[0x4][0x10] ;  /* 0x01000200ff0477ac */ /* 0x000f220008000a00 */
[----:B-----5:R-:W-:Y:S01]  /*7350*/  MOV R5, UR9 ;  /* 0x0000000900057c02 */ /* 0x020fe20008000f00 */
[----:B------:R-:W-:Y:S01]  /*7360*/  IMAD.U32 R4, RZ, RZ, UR8 ;  /* 0x00000008ff047e24 */ /* 0x000fe2000f8e00ff */
[----:B--2---:R-:W-:Y:S01]  /*7370*/  MOV R7, UR7 ;  /* 0x0000000700077c02 */ /* 0x004fe20008000f00 */
[----:B------:R-:W-:Y:S01]  /*7380*/  IMAD.U32 R6, RZ, RZ, UR6 ;  /* 0x00000006ff067e24 */ /* 0x000fe2000f8e00ff */
[----:B----4-:R-:W-:Y:S01]  /*7390*/  MOV R11, UR5 ;  /* 0x00000005000b7c02 */ /* 0x010fe20008000f00 */
[----:B------:R-:W-:Y:S02]  /*73a0*/  IMAD.U32 R10, RZ, RZ, UR4 ;  /* 0x00000004ff0a7e24 */ /* 0x000fe4000f8e00ff */
[----:B------:R-:W-:Y:S07]  /*73b0*/  LEPC R20, `(.L_x_119) ;  /* 0x000000001014794e */ /* 0x000fee0000000000 */
[----:B-1-3--:R-:W-:Y:S05]  /*73c0*/  CALL.ABS.NOINC R2 ;  /* 0x0000000002007343 */ /* 0x00afea0003c00000 */
.L_x_119:
[C---:B----4-:R-:W-:Y:S01]  /*73d0*/  SHF.L.U32 R40, R48.reuse, 0x10, RZ ;  /* 0x0000001030287819 */ /* 0x050fe200000006ff */
[----:B------:R-:W-:Y:S05]  /*73e0*/  WARPSYNC.ALL ;  /* 0x0000000000007948 */ /* 0x000fea0003800000 */
[----:B------:R-:W-:Y:S01]  /*73f0*/  R2UR UR4, R39 ;  /* 0x00000000270472ca */ /* 0x000fe200000e0000 */
[----:B------:R-:W4:Y:S01]  /*7400*/  S2R R101, SR_CgaCtaId ;  /* 0x0000000000657919 */ /* 0x000f220000008800 */
[----:B------:R-:W-:Y:S01]  /*7410*/  LOP3.LUT R43, R48, 0xffff0000, RZ, 0xc0, !PT ;  /* 0xffff0000302b7812 */ /* 0x000fe200078ec0ff */
[----:B------:R-:W-:Y:S01]  /*7420*/  BSSY.RECONVERGENT B0, `(.L_x_120) ;  /* 0x000008e000007945 */ /* 0x000fe20003800200 */
[----:B------:R-:W-:Y:S02]  /*7430*/  LOP3.LUT R42, R49, 0xffff0000, RZ, 0xc0, !PT ;  /* 0xffff0000312a7812 */ /* 0x000fe400078ec0ff */
[----:B------:R-:W-:Y:S02]  /*7440*/  LOP3.LUT R44, R50, 0xffff0000, RZ, 0xc0, !PT ;  /* 0xffff0000322c7812 */ /* 0x000fe400078ec0ff */
[----:B--2---:R-:W-:Y:S02]  /*7450*/  SHF.L.U32 R45, R59, 0x10, RZ ;  /* 0x000000103b2d7819 */ /* 0x004fe400000006ff */
[----:B------:R-:W-:Y:S02]  /*7460*/  ISETP.NE.AND P6, PT, R95, RZ, PT ;  /* 0x000000ff5f00720c */ /* 0x000fe40003fc5270 */
[----:B------:R-:W-:Y:S01]  /*7470*/  ISETP.NE.AND P0, PT, R94, RZ, PT ;  /* 0x000000ff5e00720c */ /* 0x000fe20003f05270 */
[----:B---3--:R-:W2:Y:S01]  /*7480*/  LDTM.16dp256bit.x8 R4, tmem[UR4+0x40] ;  /* 0x00004004000479ee */ /* 0x008ea200081a0000 */
[----:B------:R-:W-:Y:S09]  /*7490*/  MOV R63, UR46 ;  /* 0x0000002e003f7c02 */ /* 0x000ff20008000f00 */
[----:B------:R-:W-:Y:S02]  /*74a0*/  @P6 LEA R63, R63, UR44, 0x3 ;  /* 0x0000002c3f3f6c11 */ /* 0x000fe4000f8e18ff */
[----:B-1----:R-:W-:Y:S02]  /*74b0*/  @P6 SHF.L.U32 R108, R91, 0x1f, RZ ;  /* 0x0000001f5b6c6819 */ /* 0x002fe400000006ff */
[----:B------:R-:W-:Y:S02]  /*74c0*/  @P6 IADD3 R102, PT, PT, R63, 0xb0, RZ ;  /* 0x000000b03f666810 */ /* 0x000fe40007ffe0ff */
[----:B------:R-:W-:Y:S02]  /*74d0*/  LEA R63, R46, UR44, 0x3 ;  /* 0x0000002c2e3f7c11 */ /* 0x000fe4000f8e18ff */
[----:B----4-:R-:W-:Y:S01]  /*74e0*/  @P6 PRMT R102, R101, 0x654, R102 ;  /* 0x0000065465666816 */ /* 0x010fe20000000066 */
[C---:B--2---:R-:W-:Y:S01]  /*74f0*/  FMUL R0, R38.reuse, R4 ;  /* 0x0000000426007220 */ /* 0x044fe20000400000 */
[C---:B------:R-:W-:Y:S01]  /*7500*/  FMUL R2, R38.reuse, R5 ;  /* 0x0000000526027220 */ /* 0x040fe20000400000 */
[C---:B------:R-:W-:Y:S01]  /*7510*/  FMUL R3, R38.reuse, R6 ;  /* 0x0000000626037220 */ /* 0x040fe20000400000 */
[C---:B------:R-:W-:Y:S01]  /*7520*/  FMUL R7, R38.reuse, R7 ;  /* 0x0000000726077220 */ /* 0x040fe20000400000 */
[----:B------:R-:W-:Y:S01]  /*7530*/  FFMA R0, R41, R40, R0 ;  /* 0x0000002829007223 */ /* 0x000fe20000000000 */
[----:B------:R-:W-:Y:S01]  /*7540*/  SHF.L.U32 R40, R49, 0x10, RZ ;  /* 0x0000001031287819 */ /* 0x000fe200000006ff */
[----:B------:R-:W-:Y:S01]  /*7550*/  FFMA R2, R41, R43, R2 ;  /* 0x0000002b29027223 */ /* 0x000fe20000000002 */
[----:B------:R-:W-:Y:S01]  /*7560*/  SHF.L.U32 R43, R51, 0x10, RZ ;  /* 0x00000010332b7819 */ /* 0x000fe200000006ff */
[C---:B------:R-:W-:Y:S01]  /*7570*/  FMUL R4, R38.reuse, R8 ;  /* 0x0000000826047220 */ /* 0x040fe20000400000 */
[----:B------:R-:W-:Y:S01]  /*7580*/  FMUL R5, R38, R9 ;  /* 0x0000000926057220 */ /* 0x000fe20000400000 */
[C---:B------:R-:W-:Y:S01]  /*7590*/  FFMA R3, R41.reuse, R40, R3 ;  /* 0x0000002829037223 */ /* 0x040fe20000000003 */
[----:B------:R-:W-:Y:S01]  /*75a0*/  SHF.L.U32 R40, R50, 0x10, RZ ;  /* 0x0000001032287819 */ /* 0x000fe200000006ff */
[----:B------:R-:W-:Y:S01]  /*75b0*/  FFMA R7, R41, R42, R7 ;  /* 0x0000002a29077223 */ /* 0x000fe20000000007 */
[----:B------:R-:W-:Y:S01]  /*75c0*/  LOP3.LUT R42, R51, 0xffff0000, RZ, 0xc0, !PT ;  /* 0xffff0000332a7812 */ /* 0x000fe200078ec0ff */
[----:B------:R-:W-:Y:S01]  /*75d0*/  FMUL R6, R38, R10 ;  /* 0x0000000a26067220 */ /* 0x000fe20000400000 */
[----:B------:R-:W-:Y:S01]  /*75e0*/  F2FP.BF16.F32.PACK_AB R52, R2, R0 ;  /* 0x000000000234723e */ /* 0x000fe200000010ff */
        /* <DEDUP_REMOVED lines=18> */
[C---:B------:R-:W-:Y:S01]  /*7710*/  LOP3.LUT R42, R58.reuse, 0xffff0000, RZ, 0xc0, !PT ;  /* 0xffff00003a2a7812 */ /* 0x040fe200078ec0ff */
[----:B------:R-:W-:Y:S01]  /*7720*/  FFMA R10, R41, R43, R10 ;  /* 0x0000002b290a7223 */ /* 0x000fe2000000000a */
[----:B------:R-:W-:Y:S01]  /*7730*/  SHF.L.U32 R43, R58, 0x10, RZ ;  /* 0x000000103a2b7819 */ /* 0x000fe200000006ff */
[C---:B------:R-:W-:Y:S01]  /*7740*/  FMUL R15, R38.reuse, R15 ;  /* 0x0000000f260f7220 */ /* 0x040fe20000400000 */
[----:B------:R-:W-:Y:S01]  /*7750*/  F2FP.BF16.F32.PACK_AB R68, R9, R8 ;  /* 0x000000080944723e */ /* 0x000fe200000010ff */
[C---:B------:R-:W-:Y:S01]  /*7760*/  FMUL R12, R38.reuse, R16 ;  /* 0x00000010260c7220 */ /* 0x040fe20000400000 */
[----:B------:R-:W-:Y:S01]  /*7770*/  FMUL R13, R38, R17 ;  /* 0x00000011260d7220 */ /* 0x000fe20000400000 */
[----:B------:R-:W-:Y:S01]  /*7780*/  FFMA R15, R41, R40, R15 ;  /* 0x00000028290f7223 */ /* 0x000fe2000000000f */
[----:B------:R-:W-:Y:S01]  /*7790*/  LOP3.LUT R40, R59, 0xffff0000, RZ, 0xc0, !PT ;  /* 0xffff00003b287812 */ /* 0x000fe200078ec0ff */
[----:B------:R-:W-:Y:S01]  /*77a0*/  FFMA R12, R41, R43, R12 ;  /* 0x0000002b290c7223 */ /* 0x000fe2000000000c */
[----:B------:R-:W-:Y:S01]  /*77b0*/  SHF.L.U32 R43, R64, 0x10, RZ ;  /* 0x00000010402b7819 */ /* 0x000fe200000006ff */
[----:B------:R-:W-:Y:S01]  /*77c0*/  FMUL R14, R38, R18 ;  /* 0x00000012260e7220 */ /* 0x000fe20000400000 */
[----:B------:R-:W-:Y:S01]  /*77d0*/  F2FP.BF16.F32.PACK_AB R69, R15, R10 ;  /* 0x0000000a0f45723e */ /* 0x000fe200000010ff */
[----:B------:R-:W-:Y:S01]  /*77e0*/  FFMA R13, R41, R42, R13 ;  /* 0x0000002a290d7223 */ /* 0x000fe2000000000d */
[----:B------:R-:W-:Y:S01]  /*77f0*/  LOP3.LUT R42, R64, 0xffff0000, RZ, 0xc0, !PT ;  /* 0xffff0000402a7812 */ /* 0x000fe200078ec0ff */
[C---:B------:R-:W-:Y:S01]  /*7800*/  FMUL R19, R38.reuse, R19 ;  /* 0x0000001326137220 */ /* 0x040fe20000400000 */
[C---:B------:R-:W-:Y:S01]  /*7810*/  FMUL R16, R38.reuse, R20 ;  /* 0x0000001426107220 */ /* 0x040fe20000400000 */
[C---:B------:R-:W-:Y:S01]  /*7820*/  FMUL R17, R38.reuse, R21 ;  /* 0x0000001526117220 */ /* 0x040fe20000400000 */
[----:B------:R-:W-:Y:S01]  /*7830*/  F2FP.BF16.F32.PACK_AB R70, R13, R12 ;  /* 0x0000000c0d46723e */ /* 0x000fe200000010ff */
[----:B------:R-:W-:Y:S01]  /*7840*/  FFMA R14, R41, R45, R14 ;  /* 0x0000002d290e7223 */ /* 0x000fe2000000000e */
[----:B------:R-:W-:Y:S01]  /*7850*/  SHF.L.U32 R45, R65, 0x10, RZ ;  /* 0x00000010412d7819 */ /* 0x000fe200000006ff */
[----:B------:R1:W-:Y:S01]  /*7860*/  STSM.16.M88.4 [R97+0x2400], R52 ;  /* 0x0024003461007844 */ /* 0x0003e20000000200 */
[----:B------:R-:W-:Y:S01]  /*7870*/  FFMA R19, R41, R40, R19 ;  /* 0x0000002829137223 */ /* 0x000fe20000000013 */
[----:B------:R-:W-:Y:S01]  /*7880*/  LOP3.LUT R40, R65, 0xffff0000, RZ, 0xc0, !PT ;  /* 0xffff000041287812 */ /* 0x000fe200078ec0ff */
[----:B------:R-:W-:Y:S01]  /*7890*/  FFMA R16, R41, R43, R16 ;  /* 0x0000002b29107223 */ /* 0x000fe20000000010 */
[----:B------:R-:W-:Y:S01]  /*78a0*/  SHF.L.U32 R43, R67, 0x10, RZ ;  /* 0x00000010432b7819 */ /* 0x000fe200000006ff */
[----:B------:R-:W-:Y:S01]  /*78b0*/  FMUL R18, R38, R22 ;  /* 0x0000001626127220 */ /* 0x000fe20000400000 */
[----:B------:R-:W-:Y:S01]  /*78c0*/  F2FP.BF16.F32.PACK_AB R71, R19, R14 ;  /* 0x0000000e1347723e */ /* 0x000fe200000010ff */
[C---:B------:R-:W-:Y:S01]  /*78d0*/  FFMA R17, R41.reuse, R42, R17 ;  /* 0x0000002a29117223 */ /* 0x040fe20000000011 */
[----:B------:R-:W-:Y:S01]  /*78e0*/  SHF.L.U32 R42, R66, 0x10, RZ ;  /* 0x00000010422a7819 */ /* 0x000fe200000006ff */
[C---:B------:R-:W-:Y:S01]  /*78f0*/  FMUL R23, R38.reuse, R23 ;  /* 0x0000001726177220 */ /* 0x040fe20000400000 */
[----:B------:R-:W-:Y:S01]  /*7900*/  FMUL R20, R38, R24 ;  /* 0x0000001826147220 */ /* 0x000fe20000400000 */
[----:B------:R-:W-:Y:S01]  /*7910*/  FFMA R18, R41, R45, R18 ;  /* 0x0000002d29127223 */ /* 0x000fe20000000012 */
[----:B------:R-:W-:Y:S01]  /*7920*/  SHF.L.U32 R45, R75, 0x10, RZ ;  /* 0x000000104b2d7819 */ /* 0x000fe200000006ff */
[C---:B------:R-:W-:Y:S01]  /*7930*/  FFMA R23, R41.reuse, R40, R23 ;  /* 0x0000002829177223 */ /* 0x040fe20000000017 */
[----:B------:R-:W-:Y:S01]  /*7940*/  LOP3.LUT R40, R66, 0xffff0000, RZ, 0xc0, !PT ;  /* 0xffff000042287812 */ /* 0x000fe200078ec0ff */
[----:B------:R-:W-:Y:S01]  /*7950*/  FFMA R20, R41, R42, R20 ;  /* 0x0000002a29147223 */ /* 0x000fe20000000014 */
[----:B------:R-:W-:Y:S01]  /*7960*/  LOP3.LUT R42, R67, 0xffff0000, RZ, 0xc0, !PT ;  /* 0xffff0000432a7812 */ /* 0x000fe200078ec0ff */
[C---:B------:R-:W-:Y:S01]  /*7970*/  FMUL R21, R38.reuse, R25 ;  /* 0x0000001926157220 */ /* 0x040fe20000400000 */
[C---:B------:R-:W-:Y:S01]  /*7980*/  FMUL R22, R38.reuse, R26 ;  /* 0x0000001a26167220 */ /* 0x040fe20000400000 */
[C---:B------:R-:W-:Y:S01]  /*7990*/  FMUL R27, R38.reuse, R27 ;  /* 0x0000001b261b7220 */ /* 0x040fe20000400000 */
[----:B------:R-:W-:Y:S01]  /*79a0*/  FMUL R24, R38, R28 ;  /* 0x0000001c26187220 */ /* 0x000fe20000400000 */
[C---:B------:R-:W-:Y:S01]  /*79b0*/  FFMA R21, R41.reuse, R40, R21 ;  /* 0x0000002829157223 */ /* 0x040fe20000000015 */
[C---:B------:R-:W-:Y:S01]  /*79c0*/  SHF.L.U32 R40, R72.reuse, 0x10, RZ ;  /* 0x0000001048287819 */ /* 0x040fe200000006ff */
[----:B------:R-:W-:Y:S01]  /*79d0*/  FFMA R22, R41, R43, R22 ;  /* 0x0000002b29167223 */ /* 0x000fe20000000016 */
[----:B------:R-:W-:Y:S01]  /*79e0*/  SHF.L.U32 R43, R73, 0x10, RZ ;  /* 0x00000010492b7819 */ /* 0x000fe200000006ff */
[----:B------:R2:W-:Y:S01]  /*79f0*/  STSM.16.M88.4 [R96+0x2400], R68 ;  /* 0x0024004460007844 */ /* 0x0005e20000000200 */
[C---:B------:R-:W-:Y:S01]  /*7a00*/  FFMA R27, R41.reuse, R42, R27 ;  /* 0x0000002a291b7223 */ /* 0x040fe2000000001b */
[----:B------:R-:W-:Y:S01]  /*7a10*/  LOP3.LUT R42, R72, 0xffff0000, RZ, 0xc0, !PT ;  /* 0xffff0000482a7812 */ /* 0x000fe200078ec0ff */
[C---:B------:R-:W-:Y:S01]  /*7a20*/  FMUL R25, R38.reuse, R29 ;  /* 0x0000001d26197220 */ /* 0x040fe20000400000 */
[C---:B------:R-:W-:Y:S01]  /*7a30*/  FMUL R26, R38.reuse, R30 ;  /* 0x0000001e261a7220 */ /* 0x040fe20000400000 */
[----:B------:R-:W-:Y:S01]  /*7a40*/  FFMA R24, R41, R40, R24 ;  /* 0x0000002829187223 */ /* 0x000fe20000000018 */
[----:B------:R-:W-:Y:S01]  /*7a50*/  LOP3.LUT R40, R73, 0xffff0000, RZ, 0xc0, !PT ;  /* 0xffff000049287812 */ /* 0x000fe200078ec0ff */
[C---:B------:R-:W-:Y:S01]  /*7a60*/  FFMA R25, R41.reuse, R42, R25 ;  /* 0x0000002a29197223 */ /* 0x040fe20000000019 */
[C---:B------:R-:W-:Y:S01]  /*7a70*/  FFMA R26, R41.reuse, R43, R26 ;  /* 0x0000002b291a7223 */ /* 0x040fe2000000001a */
[----:B------:R-:W-:Y:S01]  /*7a80*/  FMUL R31, R38, R31 ;  /* 0x0000001f261f7220 */ /* 0x000fe20000400000 */
[----:B------:R-:W-:Y:S01]  /*7a90*/  SHF.L.U32 R43, R74, 0x10, RZ ;  /* 0x000000104a2b7819 */ /* 0x000fe200000006ff */
[----:B------:R-:W-:Y:S01]  /*7aa0*/  FMUL R28, R38, R32 ;  /* 0x00000020261c7220 */ /* 0x000fe20000400000 */
[----:B------:R-:W-:Y:S01]  /*7ab0*/  LOP3.LUT R42, R74, 0xffff0000, RZ, 0xc0, !PT ;  /* 0xffff00004a2a7812 */ /* 0x000fe200078ec0ff */
[C---:B------:R-:W-:Y:S01]  /*7ac0*/  FMUL R29, R38.reuse, R33 ;  /* 0x00000021261d7220 */ /* 0x040fe20000400000 */
[C---:B------:R-:W-:Y:S01]  /*7ad0*/  FMUL R30, R38.reuse, R34 ;  /* 0x00000022261e7220 */ /* 0x040fe20000400000 */
[C---:B------:R-:W-:Y:S01]  /*7ae0*/  FFMA R31, R41.reuse, R40, R31 ;  /* 0x00000028291f7223 */ /* 0x040fe2000000001f */
[----:B------:R-:W-:Y:S01]  /*7af0*/  FMUL R35, R38, R35 ;  /* 0x0000002326237220 */ /* 0x000fe20000400000 */
[C---:B------:R-:W-:Y:S01]  /*7b00*/  FFMA R28, R41.reuse, R43, R28 ;  /* 0x0000002b291c7223 */ /* 0x040fe2000000001c */
[C---:B------:R-:W-:Y:S01]  /*7b10*/  FFMA R29, R41.reuse, R42, R29 ;  /* 0x0000002a291d7223 */ /* 0x040fe2000000001d */
[C---:B------:R-:W-:Y:S01]  /*7b20*/  FFMA R30, R41.reuse, R45, R30 ;  /* 0x0000002d291e7223 */ /* 0x040fe2000000001e */
[----:B------:R-:W-:Y:S01]  /*7b30*/  FFMA R35, R41, R44, R35 ;  /* 0x0000002c29237223 */ /* 0x000fe20000000023 */
[----:B-1----:R-:W-:Y:S02]  /*7b40*/  F2FP.BF16.F32.PACK_AB R52, R17, R16 ;  /* 0x000000101134723e */ /* 0x002fe400000010ff */
[----:B------:R-:W-:Y:S02]  /*7b50*/  F2FP.BF16.F32.PACK_AB R53, R23, R18 ;  /* 0x000000121735723e */ /* 0x000fe400000010ff */
[----:B------:R-:W-:Y:S02]  /*7b60*/  F2FP.BF16.F32.PACK_AB R54, R21, R20 ;  /* 0x000000141536723e */ /* 0x000fe400000010ff */
[----:B------:R-:W-:Y:S02]  /*7b70*/  F2FP.BF16.F32.PACK_AB R55, R27, R22 ;  /* 0x000000161b37723e */ /* 0x000fe400000010ff */
[----:B------:R-:W-:Y:S02]  /*7b80*/  F2FP.BF16.F32.PACK_AB R104, R25, R24 ;  /* 0x000000181968723e */ /* 0x000fe400000010ff */
[----:B------:R-:W-:Y:S01]  /*7b90*/  F2FP.BF16.F32.PACK_AB R105, R31, R26 ;  /* 0x0000001a1f69723e */ /* 0x000fe200000010ff */
[----:B------:R2:W-:Y:S01]  /*7ba0*/  STSM.16.M88.4 [R99+0x2000], R52 ;  /* 0x0020003463007844 */ /* 0x0005e20000000200 */
[----:B------:R-:W-:Y:S02]  /*7bb0*/  F2FP.BF16.F32.PACK_AB R106, R29, R28 ;  /* 0x0000001c1d6a723e */ /* 0x000fe400000010ff */
[----:B------:R-:W-:Y:S05]  /*7bc0*/  F2FP.BF16.F32.PACK_AB R107, R35, R30 ;  /* 0x0000001e236b723e */ /* 0x000fea00000010ff */
[----:B------:R2:W-:Y:S01]  /*7bd0*/  STSM.16.M88.4 [R100+0x2000], R104 ;  /* 0x0020006864007844 */ /* 0x0005e20000000200 */
[----:B------:R-:W-:Y:S01]  /*7be0*/  @!PT LDS RZ, [RZ] ;  /* 0x00000000fffff984 */ /* 0x000fe20000000800 */
[----:B------:R-:W-:Y:S01]  /*7bf0*/  @!PT LDS RZ, [RZ] ;  /* 0x00000000fffff984 */ /* 0x000fe20000000800 */
[----:B------:R-:W-:Y:S01]  /*7c00*/  @!PT LDS RZ, [RZ] ;  /* 0x00000000fffff984 */ /* 0x000fe20000000800 */
[----:B------:R-:W-:Y:S01]  /*7c10*/  @!PT LDS RZ, [RZ] ;  /* 0x00000000fffff984 */ /* 0x000fe20000000800 */
[----:B------:R1:W-:Y:S07]  /*7c20*/  MEMBAR.ALL.CTA ;  /* 0x0000000000007992 */ /* 0x0003ee0000008000 */
[----:B-1----:R-:W1:Y:S02]  /*7c30*/  FENCE.VIEW.ASYNC.S ;  /* 0x00000000000073c6 */ /* 0x002e640000000000 */
[----:B-1----:R-:W-:Y:S06]  /*7c40*/  BAR.SYNC.DEFER_BLOCKING 0x1, 0x80 ;  /* 0x0042000000007b1d */ /* 0x002fec0000010000 */
[----:B------:R-:W-:Y:S05]  /*7c50*/  @P0 BRA `(.L_x_121) ;  /* 0x0000000000280947 */ /* 0x000fea0003800000 */
[----:B------:R-:W1:Y:S01]  /*7c60*/  LDCU.64 UR6, c[0x0][0x348] ;  /* 0x00006900ff0677ac */ /* 0x000e620008000a00 */
[----:B------:R-:W-:Y:S02]  /*7c70*/  UIADD3 UR9, UPT, UPT, UR49, 0x40, URZ ;  /* 0x0000004031097890 */ /* 0x000fe4000fffe0ff */
[----:B------:R-:W-:Y:S01]  /*7c80*/  UIADD3 UR8, UPT, UPT, UR44, 0x2400, URZ ;  /* 0x000024002c087890 */ /* 0x000fe2000fffe0ff */
[----:B------:R-:W-:Y:S01]  /*7c90*/  UMOV UR10, UR50 ;  /* 0x00000032000a7c82 */ /* 0x000fe20008000000 */
[----:B------:R-:W-:Y:S01]  /*7ca0*/  UMOV UR11, UR36 ;  /* 0x00000024000b7c82 */ /* 0x000fe20008000000 */
[----:B-1----:R-:W-:Y:S04]  /*7cb0*/  UIADD3 UR4, UP0, UPT, UR6, 0x680, URZ ;  /* 0x0000068006047890 */ /* 0x002fe8000ff1e0ff */
[----:B------:R-:W-:Y:S09]  /*7cc0*/  UIADD3.X UR5, UPT, UPT, URZ, UR7, URZ, UP0, !UPT ;  /* 0x00000007ff057290 */ /* 0x000ff200087fe4ff */
[----:B------:R1:W-:Y:S01]  /*7cd0*/  UTMASTG.3D [UR8], [UR4] ;  /* 0x00000008040073b5 */ /* 0x0003e20008010000 */
[----:B------:R0:W-:Y:S01]  /*7ce0*/  UTMACMDFLUSH ;  /* 0x00000000000079b7 */ /* 0x0001e20000000000 */
[----:B-1----:R-:W-:Y:S04]  /*7cf0*/  DEPBAR.LE SB0, 0x1 ;  /* 0x000080400000791a */ /* 0x002fe80000000000 */
.L_x_121:
[----:B------:R-:W-:Y:S05]  /*7d00*/  BSYNC.RECONVERGENT B0 ;  /* 0x0000000000007941 */ /* 0x000fea0003800200 */
.L_x_120:
[----:B------:R-:W-:Y:S01]  /*7d10*/  BAR.SYNC.DEFER_BLOCKING 0x1, 0x80 ;  /* 0x0042000000007b1d */ /* 0x000fe20000010000 */
[----:B------:R-:W-:Y:S04]  /*7d20*/  UIADD3 UR4, UPT, UPT, UR46, 0x1, URZ ;  /* 0x000000012e047890 */ /* 0x000fe8000fffe0ff */
[----:B------:R-:W-:Y:S04]  /*7d30*/  UISETP.NE.AND UP0, UPT, UR4, 0x4, UPT ;  /* 0x000000040400788c */ /* 0x000fe8000bf05270 */
[----:B------:R-:W-:Y:S01]  /*7d40*/  USEL UR45, UR4, URZ, UP0 ;  /* 0x000000ff042d7287 */ /* 0x000fe20008000000 */
[----:B------:R1:W-:Y:S01]  /*7d50*/  @P6 SYNCS.ARRIVE.TRANS64.RED.A1T0 RZ, [R102+URZ], RZ ;  /* 0x000000ff66ff69a7 */ /* 0x0003e200081004ff */
[----:B------:R-:W-:Y:S01]  /*7d60*/  BSSY B1, `(.L_x_122) ;  /* 0x0000018000017945 */ /* 0x000fe20003800000 */
[----:B------:R-:W3:Y:S02]  /*7d70*/  @P6 SYNCS.PHASECHK.TRANS64.TRYWAIT P0, [R63+URZ+0x90], R108 ;  /* 0x0000906c3f0065a7 */ /* 0x000ee400080011ff */
[----:B---3--:R-:W-:Y:S01]  /*7d80*/  @P6 SEL R60, RZ, 0x1, !P0 ;  /* 0x00000001ff3c6807 */ /* 0x008fe20004000000 */
[----:B-1----:R-:W-:Y:S06]  /*7d90*/  @!P6 BRA `(.L_x_123) ;  /* 0x000000000050e947 */ /* 0x002fec0003800000 */
        /* <DEDUP_REMOVED lines=8> */
[----:B------:R-:W-:Y:S04]  /*7e20*/  SHF.L.U32 R4, R91, 0x1f, RZ ;  /* 0x0000001f5b047819 */ /* 0x000fe800000006ff */
[----:B------:R-:W1:Y:S02]  /*7e30*/  SYNCS.PHASECHK.TRANS64.TRYWAIT P0, [R63+URZ+0x90], R4 ;  /* 0x000090043f0075a7 */ /* 0x000e6400080011ff */
[----:B-1----:R-:W-:Y:S05]  /*7e40*/  @!P0 BRA `(.L_x_126) ;  /* 0x0000002400fc8947 */ /* 0x002fea0003800000 */
.L_x_125:
[----:B------:R-:W-:Y:S05]  /*7e50*/  BSYNC B0 ;  /* 0x0000000000007941 */ /* 0x000fea0003800000 */
.L_x_124:
[----:B------:R-:W-:Y:S02]  /*7e60*/  ISETP.NE.AND P0, PT, R61, RZ, PT ;  /* 0x000000ff3d00720c */ /* 0x000fe40003f05270 */
[----:B------:R-:W-:Y:S11]  /*7e70*/  IADD3 R46, PT, PT, R46, 0x1, RZ ;  /* 0x000000012e2e7810 */ /* 0x000ff60007ffe0ff */
[----:B-1----:R-:W-:Y:S01]  /*7e80*/  @P0 IMAD.IADD R4, R92, 0x1, R3 ;  /* 0x000000015c040824 */ /* 0x002fe200078e0203 */
[----:B------:R-:W-:Y:S05]  /*7e90*/  @P0 WARPSYNC.ALL ;  /* 0x0000000000000948 */ /* 0x000fea0003800000 */
[----:B------:R1:W3:Y:S04]  /*7ea0*/  @P0 LDSM.16.M88.4 R48, [R2+UR44+0x400] ;  /* 0x0004002c0230083b */ /* 0x0002e80008000200 */
[----:B------:R1:W4:Y:S04]  /*7eb0*/  @P0 LDSM.16.M88.4 R56, [R0+0x400] ;  /* 0x000400000038083b */ /* 0x0003280000000200 */
[----:B------:R1:W1:Y:S04]  /*7ec0*/  @P0 LDSM.16.M88.4 R64, [R3+0x400] ;  /* 0x000400000340083b */ /* 0x0002680000000200 */
[----:B------:R1:W1:Y:S02]  /*7ed0*/  @P0 LDSM.16.M88.4 R72, [R4+0x400] ;  /* 0x000400000448083b */ /* 0x0002640000000200 */
.L_x_123:
[----:B------:R-:W-:Y:S05]  /*7ee0*/  BSYNC B1 ;  /* 0x0000000000017941 */ /* 0x000fea0003800000 */
.L_x_122:
[----:B-1----:R-:W-:Y:S05]  /*7ef0*/  VIADD R3, R39, 0x80 ;  /* 0x0000008027037836 */ /* 0x002fea0000000000 */
[----:B------:R-:W-:Y:S04]  /*7f00*/  SHF.R.U32.HI R3, RZ, 0x15, R3 ;  /* 0x00000015ff037819 */ /* 0x000fe80000011603 */
[----:B------:R-:W-:Y:S11]  /*7f10*/  LOP3.LUT P0, RZ, R3, 0x3, R82, 0x48, !PT ;  /* 0x0000000303ff7812 */ /* 0x000ff60007804852 */
[----:B------:R-:W-:Y:S02]  /*7f20*/  @!UPT UIADD3 URZ, UPT, UPT, URZ, URZ, URZ ;  /* 0x000000fffffff290 */ /* 0x000fe4000fffe0ff */
[----:B------:R-:W-:Y:S05]  /*7f30*/  @!P0 BRA `(.L_x_127) ;  /* 0x0000000000408947 */ /* 0x000fea0003800000 */
[----:B------:R-:W1:Y:S01]  /*7f40*/  LDCU.64 UR8, c[0x4][0x70] ;  /* 0x01000e00ff0877ac */ /* 0x000e620008000a00 */
[----:B------:R-:W-:Y:S01]  /*7f50*/  MOV R3, 0x0 ;  /* 0x0000000000037802 */ /* 0x000fe20000000f00 */
[----:B------:R-:W-:Y:S02]  /*7f60*/  HFMA2 R12, -RZ, RZ, 0, 5.9604644775390625e-08 ;  /* 0x00000001ff0c7431 */ /* 0x000fe400000001ff */
[----:B------:R-:W-:Y:S02]  /*7f70*/  IMAD.MOV.U32 R8, RZ, RZ, 0x192 ;  /* 0x00000192ff087424 */ /* 0x000fe400078e00ff */
[----:B------:R-:W-:Y:S01]  /*7f80*/  IMAD.MOV.U32 R13, RZ, RZ, RZ ;  /* 0x000000ffff0d7224 */ /* 0x000fe200078e00ff */
[----:B------:R-:W5:Y:S01]  /*7f90*/  LDCU.64 UR6, c[0x4][0x78] ;  /* 0x01000f00ff0677ac */ /* 0x000f620008000a00 */
[----:B------:R-:W2:Y:S01]  /*7fa0*/  LDC.64 R2, c[0x4][R3] ;  /* 0x0100000003027b82 */ /* 0x000ea20000000a00 */
[----:B------:R-:W3:Y:S01]  /*7fb0*/  LDCU.64 UR4, c[0x4][0x10] ;  /* 0x01000200ff0477ac */ /* 0x000ee20008000a00 */
[----:B-1----:R-:W-:Y:S01]  /*7fc0*/  MOV R5, UR9 ;  /* 0x0000000900057c02 */ /* 0x002fe20008000f00 */
[----:B------:R-:W-:Y:S01]  /*7fd0*/  IMAD.U32 R4, RZ, RZ, UR8 ;  /* 0x00000008ff047e24 */ /* 0x000fe2000f8e00ff */
[----:B-----5:R-:W-:Y:S01]  /*7fe0*/  MOV R7, UR7 ;  /* 0x0000000700077c02 */ /* 0x020fe20008000f00 */
[----:B------:R-:W-:Y:S01]  /*7ff0*/  IMAD.U32 R6, RZ, RZ, UR6 ;  /* 0x00000006ff067e24 */ /* 0x000fe2000f8e00ff */
[----:B---3--:R-:W-:Y:S01]  /*8000*/  MOV R11, UR5 ;  /* 0x00000005000b7c02 */ /* 0x008fe20008000f00 */
[----:B------:R-:W-:Y:S02]  /*8010*/  IMAD.U32 R10, RZ, RZ, UR4 ;  /* 0x00000004ff0a7e24 */ /* 0x000fe4000f8e00ff */
[----:B------:R-:W-:Y:S07]  /*8020*/  LEPC R20, `(.L_x_127) ;  /* 0x000000001014794e */ /* 0x000fee0000000000 */
[----:B--2-4-:R-:W-:Y:S05]  /*8030*/  CALL.ABS.NOINC R2 ;  /* 0x0000000002007343 */ /* 0x014fea0003c00000 */
.L_x_127:
[C---:B---3--:R-:W-:Y:S01]  /*8040*/  SHF.L.U32 R40, R48.reuse, 0x10, RZ ;  /* 0x0000001030287819 */ /* 0x048fe200000006ff */
[----:B------:R-:W-:Y:S05]  /*8050*/  WARPSYNC.ALL ;  /* 0x0000000000007948 */ /* 0x000fea0003800000 */
[----:B------:R-:W-:Y:S01]  /*8060*/  R2UR UR4, R39 ;  /* 0x00000000270472ca */ /* 0x000fe200000e0000 */
[----:B------:R-:W-:Y:S01]  /*8070*/  BSSY.RECONVERGENT B0, `(.L_x_128) ;  /* 0x000008f000007945 */ /* 0x000fe20003800200 */
[----:B------:R-:W-:Y:S02]  /*8080*/  LOP3.LUT R43, R48, 0xffff0000, RZ, 0xc0, !PT ;  /* 0xffff0000302b7812 */ /* 0x000fe400078ec0ff */
[----:B------:R-:W-:Y:S02]  /*8090*/  SHF.L.U32 R42, R49, 0x10, RZ ;  /* 0x00000010312a7819 */ /* 0x000fe400000006ff */
[C---:B------:R-:W-:Y:S02]  /*80a0*/  SHF.L.U32 R45, R51.reuse, 0x10, RZ ;  /* 0x00000010332d7819 */ /* 0x040fe400000006ff */
[----:B------:R-:W-:Y:S02]  /*80b0*/  LOP3.LUT R44, R51, 0xffff0000, RZ, 0xc0, !PT ;  /* 0xffff0000332c7812 */ /* 0x000fe400078ec0ff */
[----:B------:R-:W-:Y:S02]  /*80c0*/  ISETP.NE.AND P6, PT, R95, RZ, PT ;  /* 0x000000ff5f00720c */ /* 0x000fe40003fc5270 */
[----:B------:R-:W-:Y:S01]  /*80d0*/  ISETP.NE.AND P0, PT, R94, RZ, PT ;  /* 0x000000ff5e00720c */ /* 0x000fe20003f05270 */
[----:B------:R-:W1:Y:S01]  /*80e0*/  LDTM.16dp256bit.x8 R4, tmem[UR4+0x80] ;  /* 0x00008004000479ee */ /* 0x000e6200081a0000 */
[----:B------:R-:W-:Y:S02]  /*80f0*/  MOV R63, UR45 ;  /* 0x0000002d003f7c02 */ /* 0x000fe40008000f00 */
[----:B------:R-:W-:Y:S07]  /*8100*/  LEA R108, R46, UR44, 0x3 ;  /* 0x0000002c2e6c7c11 */ /* 0x000fee000f8e18ff */
[----:B------:R-:W-:Y:S04]  /*8110*/  @P6 LEA R63, R63, UR44, 0x3 ;  /* 0x0000002c3f3f6c11 */ /* 0x000fe8000f8e18ff */
[----:B------:R-:W-:Y:S02]  /*8120*/  @P6 IADD3 R102, PT, PT, R63, 0xb0, RZ ;  /* 0x000000b03f666810 */ /* 0x000fe40007ffe0ff */
[----:B------:R-:W-:Y:S02]  /*8130*/  @P6 SHF.L.U32 R63, R91, 0x1f, RZ ;  /* 0x0000001f5b3f6819 */ /* 0x000fe400000006ff */
[----:B------:R-:W-:Y:S01]  /*8140*/  @P6 PRMT R102, R101, 0x654, R102 ;  /* 0x0000065465666816 */ /* 0x000fe20000000066 */
[C---:B-1----:R-:W-:Y:S01]  /*8150*/  FMUL R0, R38.reuse, R4 ;  /* 0x0000000426007220 */ /* 0x042fe20000400000 */
[C---:B------:R-:W-:Y:S01]  /*8160*/  FMUL R2, R38.reuse, R5 ;  /* 0x0000000526027220 */ /* 0x040fe20000400000 */
[C---:B------:R-:W-:Y:S01]  /*8170*/  FMUL R3, R38.reuse, R6 ;  /* 0x0000000626037220 */ /* 0x040fe20000400000 */
        /* <DEDUP_REMOVED lines=8> */
[----:B--2---:R-:W-:Y:S01]  /*8200*/  F2FP.BF16.F32.PACK_AB R68, R2, R0 ;  /* 0x000000000244723e */ /* 0x004fe200000010ff */
[----:B------:R-:W-:Y:S01]  /*8210*/  FMUL R5, R38, R9 ;  /* 0x0000000926057220 */ /* 0x000fe20000400000 */
[C---:B------:R-:W-:Y:S01]  /*8220*/  FFMA R7, R41.reuse, R40, R7 ;  /* 0x0000002829077223 */ /* 0x040fe20000000007 */
[----:B----4-:R-:W-:Y:S01]  /*8230*/  SHF.L.U32 R40, R56, 0x10, RZ ;  /* 0x0000001038287819 */ /* 0x010fe200000006ff */
[C---:B------:R-:W-:Y:S01]  /*8240*/  FMUL R6, R38.reuse, R10 ;  /* 0x0000000a26067220 */ /* 0x040fe20000400000 */
[C---:B------:R-:W-:Y:S01]  /*8250*/  FMUL R11, R38.reuse, R11 ;  /* 0x0000000b260b7220 */ /* 0x040fe20000400000 */
[----:B------:R-:W-:Y:S01]  /*8260*/  FFMA R4, R41, R43, R4 ;  /* 0x0000002b29047223 */ /* 0x000fe20000000004 */
[----:B------:R-:W-:Y:S01]  /*8270*/  SHF.L.U32 R43, R57, 0x10, RZ ;  /* 0x00000010392b7819 */ /* 0x000fe200000006ff */
[----:B------:R-:W-:Y:S01]  /*8280*/  FMUL R8, R38, R12 ;  /* 0x0000000c26087220 */ /* 0x000fe20000400000 */
[----:B------:R-:W-:Y:S01]  /*8290*/  F2FP.BF16.F32.PACK_AB R69, R7, R3 ;  /* 0x000000030745723e */ /* 0x000fe200000010ff */
[C---:B------:R-:W-:Y:S01]  /*82a0*/  FFMA R5, R41.reuse, R42, R5 ;  /* 0x0000002a29057223 */ /* 0x040fe20000000005 */
[----:B------:R-:W-:Y:S01]  /*82b0*/  LOP3.LUT R42, R56, 0xffff0000, RZ, 0xc0, !PT ;  /* 0xffff0000382a7812 */ /* 0x000fe200078ec0ff */
[----:B------:R-:W-:Y:S01]  /*82c0*/  FFMA R6, R41, R45, R6 ;  /* 0x0000002d29067223 */ /* 0x000fe20000000006 */
[----:B------:R-:W-:Y:S01]  /*82d0*/  SHF.L.U32 R45, R65, 0x10, RZ ;  /* 0x00000010412d7819 */ /* 0x000fe200000006ff */
[----:B------:R-:W-:Y:S01]  /*82e0*/  FFMA R11, R41, R44, R11 ;  /* 0x0000002c290b7223 */ /* 0x000fe2000000000b */
[----:B------:R-:W-:Y:S01]  /*82f0*/  F2FP.BF16.F32.PACK_AB R70, R5, R4 ;  /* 0x000000040546723e */ /* 0x000fe200000010ff */
[----:B------:R-:W-:Y:S01]  /*8300*/  FFMA R8, R41, R40, R8 ;  /* 0x0000002829087223 */ /* 0x000fe20000000008 */
[----:B------:R-:W-:Y:S01]  /*8310*/  LOP3.LUT R40, R57, 0xffff0000, RZ, 0xc0, !PT ;  /* 0xffff000039287812 */ /* 0x000fe200078ec0ff */
[C---:B------:R-:W-:Y:S01]  /*8320*/  FMUL R9, R38.reuse, R13 ;  /* 0x0000000d26097220 */ /* 0x040fe20000400000 */
[----:B------:R-:W-:Y:S01]  /*8330*/  F2FP.BF16.F32.PACK_AB R71, R11, R6 ;  /* 0x000000060b47723e */ /* 0x000fe200000010ff */
[C---:B------:R-:W-:Y:S01]  /*8340*/  FMUL R10, R38.reuse, R14 ;  /* 0x0000000e260a7220 */ /* 0x040fe20000400000 */
[----:B------:R-:W-:Y:S01]  /*8350*/  LOP3.LUT R44, R75, 0xffff0000, RZ, 0xc0, !PT ;  /* 0xffff00004b2c7812 */ /* 0x000fe200078ec0ff */
[----:B------:R-:W-:Y:S01]  /*8360*/  FMUL R15, R38, R15 ;  /* 0x0000000f260f7220 */ /* 0x000fe20000400000 */
        /* <DEDUP_REMOVED lines=8> */
[----:B------:R-:W-:Y:S01]  /*83f0*/  FMUL R13, R38, R17 ;  /* 0x00000011260d7220 */ /* 0x000fe20000400000 */
[----:B------:R-:W-:Y:S01]  /*8400*/  F2FP.BF16.F32.PACK_AB R53, R15, R10 ;  /* 0x0000000a0f35723e */ /* 0x000fe200000010ff */
[C---:B------:R-:W-:Y:S01]  /*8410*/  FFMA R12, R41.reuse, R42, R12 ;  /* 0x0000002a290c7223 */ /* 0x040fe2000000000c */
[----:B------:R-:W-:Y:S01]  /*8420*/  LOP3.LUT R42, R64, 0xffff0000, RZ, 0xc0, !PT ;  /* 0xffff0000402a7812 */ /* 0x000fe200078ec0ff */
[C---:B------:R-:W-:Y:S01]  /*8430*/  FMUL R14, R38.reuse, R18 ;  /* 0x00000012260e7220 */ /* 0x040fe20000400000 */
[----:B------:R-:W-:Y:S01]  /*8440*/  FFMA R13, R41, R40, R13 ;  /* 0x00000028290d7223 */ /* 0x000fe2000000000d */
[----:B------:R-:W-:Y:S01]  /*8450*/  LOP3.LUT R40, R59, 0xffff0000, RZ, 0xc0, !PT ;  /* 0xffff00003b287812 */ /* 0x000fe200078ec0ff */
[----:B------:R-:W-:Y:S01]  /*8460*/  FMUL R19, R38, R19 ;  /* 0x0000001326137220 */ /* 0x000fe20000400000 */
[----:B------:R-:W-:Y:S01]  /*8470*/  FFMA R14, R41, R43, R14 ;  /* 0x0000002b290e7223 */ /* 0x000fe2000000000e */
[----:B------:R-:W-:Y:S01]  /*8480*/  SHF.L.U32 R43, R64, 0x10, RZ ;  /* 0x00000010402b7819 */ /* 0x000fe200000006ff */
[C---:B------:R-:W-:Y:S01]  /*8490*/  FMUL R16, R38.reuse, R20 ;  /* 0x0000001426107220 */ /* 0x040fe20000400000 */
[----:B------:R-:W-:Y:S01]  /*84a0*/  F2FP.BF16.F32.PACK_AB R54, R13, R12 ;  /* 0x0000000c0d36723e */ /* 0x000fe200000010ff */
[----:B------:R1:W-:Y:S01]  /*84b0*/  STSM.16.M88.4 [R97+0x4400], R68 ;  /* 0x0044004461007844 */ /* 0x0003e20000000200 */
        /* <DEDUP_REMOVED lines=24> */
[----:B------:R2:W-:Y:S01]  /*8640*/  STSM.16.M88.4 [R96+0x4400], R52 ;  /* 0x0044003460007844 */ /* 0x0005e20000000200 */
[----:B------:R-:W-:Y:S01]  /*8650*/  FFMA R27, R41, R42, R27 ;  /* 0x0000002a291b7223 */ /* 0x000fe2000000001b */
[----:B------:R-:W-:Y:S01]  /*8660*/  LOP3.LUT R42, R72, 0xffff0000, RZ, 0xc0, !PT ;  /* 0xffff0000482a7812 */ /* 0x000fe200078ec0ff */
[C---:B------:R-:W-:Y:S01]  /*8670*/  FMUL R24, R38.reuse, R28 ;  /* 0x0000001c26187220 */ /* 0x040fe20000400000 */
[C---:B------:R-:W-:Y:S01]  /*8680*/  FMUL R25, R38.reuse, R29 ;  /* 0x0000001d26197220 */ /* 0x040fe20000400000 */
[C---:B------:R-:W-:Y:S01]  /*8690*/  FMUL R26, R38.reuse, R30 ;  /* 0x0000001e261a7220 */ /* 0x040fe20000400000 */
[----:B-1----:R-:W-:Y:S01]  /*86a0*/  F2FP.BF16.F32.PACK_AB R68, R17, R16 ;  /* 0x000000101144723e */ /* 0x002fe200000010ff */
[C---:B------:R-:W-:Y:S01]  /*86b0*/  FFMA R24, R41.reuse, R40, R24 ;  /* 0x0000002829187223 */ /* 0x040fe20000000018 */
[C---:B------:R-:W-:Y:S01]  /*86c0*/  FFMA R25, R41.reuse, R42, R25 ;  /* 0x0000002a29197223 */ /* 0x040fe20000000019 */
[----:B------:R-:W-:Y:S01]  /*86d0*/  FFMA R26, R41, R43, R26 ;  /* 0x0000002b291a7223 */ /* 0x000fe2000000001a */
[----:B------:R-:W-:Y:S01]  /*86e0*/  LOP3.LUT R40, R73, 0xffff0000, RZ, 0xc0, !PT ;  /* 0xffff000049287812 */ /* 0x000fe200078ec0ff */
        /* <DEDUP_REMOVED lines=39> */
.L_x_129:
[----:B------:R-:W-:Y:S05]  /*8960*/  BSYNC.RECONVERGENT B0 ;  /* 0x0000000000007941 */ /* 0x000fea0003800200 */
.L_x_128:
        /* <DEDUP_REMOVED lines=20> */
.L_x_133:
[----:B------:R-:W-:Y:S05]  /*8ab0*/  BSYNC B0 ;  /* 0x0000000000007941 */ /* 0x000fea0003800000 */
.L_x_132:
[----:B------:R-:W-:Y:S11]  /*8ac0*/  ISETP.NE.AND P0, PT, R61, RZ, PT ;  /* 0x000000ff3d00720c */ /* 0x000ff60003f05270 */
[----:B------:R-:W-:Y:S02]  /*8ad0*/  @!UPT UIADD3 URZ, UPT, UPT, URZ, URZ, URZ ;  /* 0x000000fffffff290 */ /* 0x000fe4000fffe0ff */
[----:B------:R-:W-:Y:S01]  /*8ae0*/  @P0 IADD3 R2, PT, PT, R92, R5, RZ ;  /* 0x000000055c020210 */ /* 0x000fe20007ffe0ff */
[----:B------:R-:W-:Y:S05]  /*8af0*/  @P0 WARPSYNC.ALL ;  /* 0x0000000000000948 */ /* 0x000fea0003800000 */
[----:B------:R3:W4:Y:S04]  /*8b00*/  @P0 LDSM.16.M88.4 R48, [R46+UR44+0x400] ;  /* 0x0004002c2e30083b */ /* 0x0007280008000200 */
[----:B------:R3:W1:Y:S04]  /*8b10*/  @P0 LDSM.16.M88.4 R56, [R0+0x400] ;  /* 0x000400000038083b */ /* 0x0006680000000200 */
[----:B------:R3:W1:Y:S04]  /*8b20*/  @P0 LDSM.16.M88.4 R64, [R5+0x400] ;  /* 0x000400000540083b */ /* 0x0006680000000200 */
[----:B------:R3:W1:Y:S02]  /*8b30*/  @P0 LDSM.16.M88.4 R72, [R2+0x400] ;  /* 0x000400000248083b */ /* 0x0006640000000200 */
.L_x_131:
[----:B------:R-:W-:Y:S05]  /*8b40*/  BSYNC B1 ;  /* 0x0000000000017941 */ /* 0x000fea0003800000 */
.L_x_130:
        /* <DEDUP_REMOVED lines=11> */
[----:B---3--:R-:W3:Y:S01]  /*8c00*/  LDC.64 R2, c[0x4][R3] ;  /* 0x0100000003027b82 */ /* 0x008ee20000000a00 */
[----:B------:R-:W2:Y:S01]  /*8c10*/  LDCU.64 UR4, c[0x4][0x10] ;  /* 0x01000200ff0477ac */ /* 0x000ea20008000a00 */
[----:B-1----:R-:W-:Y:S01]  /*8c20*/  MOV R5, UR9 ;  /* 0x0000000900057c02 */ /* 0x002fe20008000f00 */
[----:B------:R-:W-:Y:S01]  /*8c30*/  IMAD.U32 R4, RZ, RZ, UR8 ;  /* 0x00000008ff047e24 */ /* 0x000fe2000f8e00ff */
[----:B-----5:R-:W-:Y:S01]  /*8c40*/  MOV R7, UR7 ;  /* 0x0000000700077c02 */ /* 0x020fe20008000f00 */
[----:B------:R-:W-:Y:S01]  /*8c50*/  IMAD.U32 R6, RZ, RZ, UR6 ;  /* 0x00000006ff067e24 */ /* 0x000fe2000f8e00ff */
[----:B--2---:R-:W-:Y:S01]  /*8c60*/  MOV R11, UR5 ;  /* 0x00000005000b7c02 */ /* 0x004fe20008000f00 */
[----:B------:R-:W-:Y:S02]  /*8c70*/  IMAD.U32 R10, RZ, RZ, UR4 ;  /* 0x00000004ff0a7e24 */ /* 0x000fe4000f8e00ff */
[----:B------:R-:W-:Y:S07]  /*8c80*/  LEPC R20, `(.L_x_135) ;  /* 0x000000001014794e */ /* 0x000fee0000000000 */
[----:B---34-:R-:W-:Y:S05]  /*8c90*/  CALL.ABS.NOINC R2 ;  /* 0x0000000002007343 */ /* 0x018fea0003c00000 */
.L_x_135:
[----:B------:R-:W-:Y:S01]  /*8ca0*/  ISETP.NE.AND P0, PT, R94, RZ, PT ;  /* 0x000000ff5e00720c */ /* 0x000fe20003f05270 */
[----:B------:R-:W-:Y:S05]  /*8cb0*/  WARPSYNC.ALL ;  /* 0x0000000000007948 */ /* 0x000fea0003800000 */
[----:B------:R-:W-:Y:S01]  /*8cc0*/  R2UR UR4, R39 ;  /* 0x00000000270472ca */ /* 0x000fe200000e0000 */
[----:B------:R-:W1:Y:S01]  /*8cd0*/  S2UR UR6, SR_CgaCtaId ;  /* 0x00000000000679c3 */ /* 0x000e620000008800 */
[C---:B----4-:R-:W-:Y:S01]  /*8ce0*/  SHF.L.U32 R40, R48.reuse, 0x10, RZ ;  /* 0x0000001030287819 */ /* 0x050fe200000006ff */
[----:B------:R-:W-:Y:S01]  /*8cf0*/  BSSY.RECONVERGENT B0, `(.L_x_136) ;  /* 0x000008c000007945 */ /* 0x000fe20003800200 */
[----:B------:R-:W-:Y:S02]  /*8d00*/  LOP3.LUT R42, R48, 0xffff0000, RZ, 0xc0, !PT ;  /* 0xffff0000302a7812 */ /* 0x000fe400078ec0ff */
[C---:B------:R-:W-:Y:S02]  /*8d10*/  SHF.L.U32 R43, R49.reuse, 0x10, RZ ;  /* 0x00000010312b7819 */ /* 0x040fe400000006ff */
[----:B------:R-:W-:Y:S02]  /*8d20*/  LOP3.LUT R44, R49, 0xffff0000, RZ, 0xc0, !PT ;  /* 0xffff0000312c7812 */ /* 0x000fe400078ec0ff */
[C---:B------:R-:W-:Y:S02]  /*8d30*/  SHF.L.U32 R45, R50.reuse, 0x10, RZ ;  /* 0x00000010322d7819 */ /* 0x040fe400000006ff */
[----:B---3--:R-:W-:Y:S01]  /*8d40*/  LOP3.LUT R46, R50, 0xffff0000, RZ, 0xc0, !PT ;  /* 0xffff0000322e7812 */ /* 0x008fe200078ec0ff */
[----:B------:R-:W3:Y:S01]  /*8d50*/  LDTM.16dp256bit.x8 R4, tmem[UR4+0xc0] ;  /* 0x0000c004000479ee */ /* 0x000ee200081a0000 */
[C---:B------:R-:W-:Y:S01]  /*8d60*/  SHF.L.U32 R47, R51.reuse, 0x10, RZ ;  /* 0x00000010332f7819 */ /* 0x040fe200000006ff */
[----:B------:R-:W-:Y:S01]  /*8d70*/  NOP ;  /* 0x0000000000007918 */ /* 0x000fe20000000000 */
[----:B------:R-:W-:Y:S02]  /*8d80*/  LOP3.LUT R49, R51, 0xffff0000, RZ, 0xc0, !PT ;  /* 0xffff000033317812 */ /* 0x000fe400078ec0ff */
[----:B------:R-:W-:Y:S02]  /*8d90*/  R2UR UR5, R98 ;  /* 0x00000000620572ca */ /* 0x000fe400000e0000 */
[C---:B------:R-:W-:Y:S02]  /*8da0*/  SHF.L.U32 R48, R56.reuse, 0x10, RZ ;  /* 0x0000001038307819 */ /* 0x040fe400000006ff */
[----:B------:R-:W-:Y:S02]  /*8db0*/  LOP3.LUT R51, R56, 0xffff0000, RZ, 0xc0, !PT ;  /* 0xffff000038337812 */ /* 0x000fe400078ec0ff */
[C---:B------:R-:W-:Y:S02]  /*8dc0*/  SHF.L.U32 R50, R57.reuse, 0x10, RZ ;  /* 0x0000001039327819 */ /* 0x040fe400000006ff */
[----:B--2---:R-:W-:Y:S02]  /*8dd0*/  LOP3.LUT R52, R57, 0xffff0000, RZ, 0xc0, !PT ;  /* 0xffff000039347812 */ /* 0x004fe400078ec0ff */
[C---:B------:R-:W-:Y:S02]  /*8de0*/  SHF.L.U32 R53, R58.reuse, 0x10, RZ ;  /* 0x000000103a357819 */ /* 0x040fe400000006ff */
[----:B------:R-:W-:Y:S01]  /*8df0*/  LOP3.LUT R54, R58, 0xffff0000, RZ, 0xc0, !PT ;  /* 0xffff00003a367812 */ /* 0x000fe200078ec0ff */
[----:B------:R-:W-:Y:S01]  /*8e00*/  UIADD3 UR4, UPT, UPT, UR5, 0x120, URZ ;  /* 0x0000012005047890 */ /* 0x000fe2000fffe0ff */
[C---:B------:R-:W-:Y:S02]  /*8e10*/  SHF.L.U32 R55, R59.reuse, 0x10, RZ ;  /* 0x000000103b377819 */ /* 0x040fe400000006ff */
[----:B------:R-:W-:Y:S02]  /*8e20*/  LOP3.LUT R56, R59, 0xffff0000, RZ, 0xc0, !PT ;  /* 0xffff00003b387812 */ /* 0x000fe400078ec0ff */
[----:B------:R-:W-:Y:S01]  /*8e30*/  SHF.L.U32 R57, R64, 0x10, RZ ;  /* 0x0000001040397819 */ /* 0x000fe200000006ff */
[----:B-1----:R-:W-:Y:S01]  /*8e40*/  UPRMT UR4, UR6, 0x654, UR4 ;  /* 0x0000065406047896 */ /* 0x002fe20008000004 */
[C---:B---3--:R-:W-:Y:S01]  /*8e50*/  FMUL R4, R38.reuse, R4 ;  /* 0x0000000426047220 */ /* 0x048fe20000400000 */
[C---:B------:R-:W-:Y:S01]  /*8e60*/  FMUL R5, R38.reuse, R5 ;  /* 0x0000000526057220 */ /* 0x040fe20000400000 */
[----:B------:R-:W-:Y:S01]  /*8e70*/  FMUL R6, R38, R6 ;  /* 0x0000000626067220 */ /* 0x000fe20000400000 */
[----:B------:R-:W-:Y:S01]  /*8e80*/  LOP3.LUT R58, R64, 0xffff0000, RZ, 0xc0, !PT ;  /* 0xffff0000403a7812 */ /* 0x000fe200078ec0ff */
[C---:B------:R-:W-:Y:S01]  /*8e90*/  FFMA R4, R41.reuse, R40, R4 ;  /* 0x0000002829047223 */ /* 0x040fe20000000004 */
[----:B------:R-:W-:Y:S01]  /*8ea0*/  FFMA R5, R41, R42, R5 ;  /* 0x0000002a29057223 */ /* 0x000fe20000000005 */
[----:B------:R-:W-:Y:S01]  /*8eb0*/  SHF.L.U32 R59, R65, 0x10, RZ ;  /* 0x00000010413b7819 */ /* 0x000fe200000006ff */
[----:B------:R-:W-:Y:S01]  /*8ec0*/  FFMA R6, R41, R43, R6 ;  /* 0x0000002b29067223 */ /* 0x000fe20000000006 */
[----:B------:R-:W-:Y:S01]  /*8ed0*/  SYNCS.ARRIVE.TRANS64.RED.A1T0 RZ, [UR4], RZ ;  /* 0x000000ffffff79a7 */ /* 0x000fe20008100404 */
[C---:B------:R-:W-:Y:S01]  /*8ee0*/  FMUL R7, R38.reuse, R7 ;  /* 0x0000000726077220 */ /* 0x040fe20000400000 */
[----:B------:R-:W-:Y:S01]  /*8ef0*/  LOP3.LUT R60, R65, 0xffff0000, RZ, 0xc0, !PT ;  /* 0xffff0000413c7812 */ /* 0x000fe200078ec0ff */
[C---:B------:R-:W-:Y:S01]  /*8f00*/  FMUL R8, R38.reuse, R8 ;  /* 0x0000000826087220 */ /* 0x040fe20000400000 */
[----:B------:R-:W-:Y:S01]  /*8f10*/  F2FP.BF16.F32.PACK_AB R104, R5, R4 ;  /* 0x000000040568723e */ /* 0x000fe200000010ff */
[C---:B------:R-:W-:Y:S01]  /*8f20*/  FFMA R7, R41.reuse, R44, R7 ;  /* 0x0000002c29077223 */ /* 0x040fe20000000007 */
[----:B------:R-:W-:Y:S01]  /*8f30*/  FMUL R9, R38, R9 ;  /* 0x0000000926097220 */ /* 0x000fe20000400000 */
[----:B------:R-:W-:Y:S01]  /*8f40*/  FFMA R8, R41, R45, R8 ;  /* 0x0000002d29087223 */ /* 0x000fe20000000008 */
[----:B------:R-:W-:Y:S01]  /*8f50*/  SHF.L.U32 R61, R66, 0x10, RZ ;  /* 0x00000010423d7819 */ /* 0x000fe200000006ff */
[C---:B------:R-:W-:Y:S01]  /*8f60*/  FMUL R0, R38.reuse, R10 ;  /* 0x0000000a26007220 */ /* 0x040fe20000400000 */
[----:B------:R-:W-:Y:S01]  /*8f70*/  F2FP.BF16.F32.PACK_AB R105, R7, R6 ;  /* 0x000000060769723e */ /* 0x000fe200000010ff */
[C---:B------:R-:W-:Y:S01]  /*8f80*/  FFMA R9, R41.reuse, R46, R9 ;  /* 0x0000002e29097223 */ /* 0x040fe20000000009 */
[----:B------:R-:W-:Y:S01]  /*8f90*/  FMUL R2, R38, R11 ;  /* 0x0000000b26027220 */ /* 0x000fe20000400000 */
[----:B------:R-:W-:Y:S01]  /*8fa0*/  FFMA R0, R41, R47, R0 ;  /* 0x0000002f29007223 */ /* 0x000fe20000000000 */
[----:B------:R-:W-:Y:S01]  /*8fb0*/  LOP3.LUT R62, R66, 0xffff0000, RZ, 0xc0, !PT ;  /* 0xffff0000423e7812 */ /* 0x000fe200078ec0ff */
[C---:B------:R-:W-:Y:S01]  /*8fc0*/  FMUL R3, R38.reuse, R12 ;  /* 0x0000000c26037220 */ /* 0x040fe20000400000 */
[----:B------:R-:W-:Y:S01]  /*8fd0*/  F2FP.BF16.F32.PACK_AB R106, R9, R8 ;  /* 0x00000008096a723e */ /* 0x000fe200000010ff */
[C---:B------:R-:W-:Y:S01]  /*8fe0*/  FFMA R2, R41.reuse, R49, R2 ;  /* 0x0000003129027223 */ /* 0x040fe20000000002 */
[C---:B------:R-:W-:Y:S01]  /*8ff0*/  FMUL R10, R38.reuse, R13 ;  /* 0x0000000d260a7220 */ /* 0x040fe20000400000 */
[----:B------:R-:W-:Y:S01]  /*9000*/  FFMA R3, R41, R48, R3 ;  /* 0x0000003029037223 */ /* 0x000fe20000000003 */
[----:B------:R-:W-:Y:S01]  /*9010*/  SHF.L.U32 R63, R67, 0x10, RZ ;  /* 0x00000010433f7819 */ /* 0x000fe200000006ff */
[----:B------:R-:W-:Y:S01]  /*9020*/  FMUL R11, R38, R14 ;  /* 0x0000000e260b7220 */ /* 0x000fe20000400000 */
[----:B------:R-:W-:Y:S01]  /*9030*/  F2FP.BF16.F32.PACK_AB R107, R2, R0 ;  /* 0x00000000026b723e */ /* 0x000fe200000010ff */
[C---:B------:R-:W-:Y:S01]  /*9040*/  FFMA R10, R41.reuse, R51, R10 ;  /* 0x00000033290a7223 */ /* 0x040fe2000000000a */
[----:B------:R-:W-:Y:S01]  /*9050*/  FMUL R15, R38, R15 ;  /* 0x0000000f260f7220 */ /* 0x000fe20000400000 */
[----:B------:R-:W-:Y:S01]  /*9060*/  FFMA R11, R41, R50, R11 ;  /* 0x00000032290b7223 */ /* 0x000fe2000000000b */
[----:B------:R-:W-:Y:S01]  /*9070*/  LOP3.LUT R64, R67, 0xffff0000, RZ, 0xc0, !PT ;  /* 0xffff000043407812 */ /* 0x000fe200078ec0ff */
[----:B------:R1:W-:Y:S01]  /*9080*/  STSM.16.M88.4 [R97+0x6400], R104 ;  /* 0x0064006861007844 */ /* 0x0003e20000000200 */
[----:B------:R-:W-:Y:S01]  /*9090*/  F2FP.BF16.F32.PACK_AB R108, R10, R3 ;  /* 0x000000030a6c723e */ /* 0x000fe200000010ff */
[C---:B------:R-:W-:Y:S01]  /*90a0*/  FFMA R15, R41.reuse, R52, R15 ;  /* 0x00000034290f7223 */ /* 0x040fe2000000000f */
[C---:B------:R-:W-:Y:S01]  /*90b0*/  FMUL R12, R38.reuse, R16 ;  /* 0x00000010260c7220 */ /* 0x040fe20000400000 */
[C---:B------:R-:W-:Y:S01]  /*90c0*/  FMUL R13, R38.reuse, R17 ;  /* 0x00000011260d7220 */ /* 0x040fe20000400000 */
[----:B------:R-:W-:Y:S01]  /*90d0*/  FMUL R14, R38, R18 ;  /* 0x00000012260e7220 */ /* 0x000fe20000400000 */
[----:B------:R-:W-:Y:S01]  /*90e0*/  SHF.L.U32 R65, R72, 0x10, RZ ;  /* 0x0000001048417819 */ /* 0x000fe200000006ff */
[----:B------:R-:W-:Y:S01]  /*90f0*/  FFMA R12, R41, R53, R12 ;  /* 0x00000035290c7223 */ /* 0x000fe2000000000c */
[----:B------:R-:W-:Y:S01]  /*9100*/  F2FP.BF16.F32.PACK_AB R109, R15, R11 ;  /* 0x0000000b0f6d723e */ /* 0x000fe200000010ff */
[C---:B------:R-:W-:Y:S01]  /*9110*/  FFMA R13, R41.reuse, R54, R13 ;  /* 0x00000036290d7223 */ /* 0x040fe2000000000d */
[----:B------:R-:W-:Y:S01]  /*9120*/  FFMA R14, R41, R55, R14 ;  /* 0x00000037290e7223 */ /* 0x000fe2000000000e */
[----:B------:R-:W-:Y:S01]  /*9130*/  FMUL R19, R38, R19 ;  /* 0x0000001326137220 */ /* 0x000fe20000400000 */
[----:B------:R-:W-:Y:S01]  /*9140*/  LOP3.LUT R66, R72, 0xffff0000, RZ, 0xc0, !PT ;  /* 0xffff000048427812 */ /* 0x000fe200078ec0ff */
[C---:B------:R-:W-:Y:S01]  /*9150*/  FMUL R16, R38.reuse, R20 ;  /* 0x0000001426107220 */ /* 0x040fe20000400000 */
[----:B------:R-:W-:Y:S01]  /*9160*/  F2FP.BF16.F32.PACK_AB R110, R13, R12 ;  /* 0x0000000c0d6e723e */ /* 0x000fe200000010ff */
[C---:B------:R-:W-:Y:S01]  /*9170*/  FFMA R19, R41.reuse, R56, R19 ;  /* 0x0000003829137223 */ /* 0x040fe20000000013 */
[C---:B------:R-:W-:Y:S01]  /*9180*/  FMUL R17, R38.reuse, R21 ;  /* 0x0000001526117220 */ /* 0x040fe20000400000 */
[----:B------:R-:W-:Y:S01]  /*9190*/  FFMA R16, R41, R57, R16 ;  /* 0x0000003929107223 */ /* 0x000fe20000000010 */
[----:B------:R-:W-:Y:S01]  /*91a0*/  SHF.L.U32 R67, R73, 0x10, RZ ;  /* 0x0000001049437819 */ /* 0x000fe200000006ff */
[C---:B------:R-:W-:Y:S01]  /*91b0*/  FMUL R18, R38.reuse, R22 ;  /* 0x0000001626127220 */ /* 0x040fe20000400000 */
[----:B------:R-:W-:Y:S01]  /*91c0*/  F2FP.BF16.F32.PACK_AB R111, R19, R14 ;  /* 0x0000000e136f723e */ /* 0x000fe200000010ff */
[C---:B------:R-:W-:Y:S01]  /*91d0*/  FFMA R17, R41.reuse, R58, R17 ;  /* 0x0000003a29117223 */ /* 0x040fe20000000011 */
[C---:B------:R-:W-:Y:S01]  /*91e0*/  FMUL R23, R38.reuse, R23 ;  /* 0x0000001726177220 */ /* 0x040fe20000400000 */
        /* <DEDUP_REMOVED lines=12> */
[C---:B------:R-:W-:Y:S01]  /*92b0*/  FMUL R27, R38.reuse, R27 ;  /* 0x0000001b261b7220 */ /* 0x040fe20000400000 */
[C---:B------:R-:W-:Y:S01]  /*92c0*/  FMUL R24, R38.reuse, R28 ;  /* 0x0000001c26187220 */ /* 0x040fe20000400000 */
[C---:B------:R-:W-:Y:S01]  /*92d0*/  FMUL R25, R38.reuse, R29 ;  /* 0x0000001d26197220 */ /* 0x040fe20000400000 */
[C---:B------:R-:W-:Y:S01]  /*92e0*/  FFMA R22, R41.reuse, R63, R22 ;  /* 0x0000003f29167223 */ /* 0x040fe20000000016 */
[C---:B------:R-:W-:Y:S01]  /*92f0*/  FMUL R26, R38.reuse, R30 ;  /* 0x0000001e261a7220 */ /* 0x040fe20000400000 */
[C---:B------:R-:W-:Y:S01]  /*9300*/  FFMA R27, R41.reuse, R64, R27 ;  /* 0x00000040291b7223 */ /* 0x040fe2000000001b */
[----:B------:R-:W-:Y:S01]  /*9310*/  FMUL R31, R38, R31 ;  /* 0x0000001f261f7220 */ /* 0x000fe20000400000 */
[C---:B------:R-:W-:Y:S01]  /*9320*/  FFMA R24, R41.reuse, R65, R24 ;  /* 0x0000004129187223 */ /* 0x040fe20000000018 */
[----:B------:R-:W-:Y:S01]  /*9330*/  LOP3.LUT R70, R74, 0xffff0000, RZ, 0xc0, !PT ;  /* 0xffff00004a467812 */ /* 0x000fe200078ec0ff */
[C---:B------:R-:W-:Y:S01]  /*9340*/  FMUL R28, R38.reuse, R32 ;  /* 0x00000020261c7220 */ /* 0x040fe20000400000 */
[----:B------:R-:W-:Y:S01]  /*9350*/  FFMA R25, R41, R66, R25 ;  /* 0x0000004229197223 */ /* 0x000fe20000000019 */
[----:B------:R-:W-:Y:S01]  /*9360*/  SHF.L.U32 R71, R75, 0x10, RZ ;  /* 0x000000104b477819 */ /* 0x000fe200000006ff */
[C---:B------:R-:W-:Y:S01]  /*9370*/  FMUL R29, R38.reuse, R33 ;  /* 0x00000021261d7220 */ /* 0x040fe20000400000 */
[----:B------:R-:W-:Y:S01]  /*9380*/  FFMA R26, R41, R67, R26 ;  /* 0x00000043291a7223 */ /* 0x000fe2000000001a */
[----:B------:R-:W-:Y:S01]  /*9390*/  LOP3.LUT R72, R75, 0xffff0000, RZ, 0xc0, !PT ;  /* 0xffff00004b487812 */ /* 0x000fe200078ec0ff */
        /* <DEDUP_REMOVED lines=24> */
[----:B------:R-:W-:Y:S02]  /*9520*/  UIADD3 UR9, UPT, UPT, UR49, 0xc0, URZ ;  /* 0x000000c031097890 */ /* 0x000fe4000fffe0ff */
[----:B------:R-:W-:Y:S01]  /*9530*/  UIADD3 UR8, UPT, UPT, UR44, 0x6400, URZ ;  /* 0x000064002c087890 */ /* 0x000fe2000fffe0ff */
[----:B------:R-:W-:Y:S01]  /*9540*/  UMOV UR10, UR50 ;  /* 0x00000032000a7c82 */ /* 0x000fe20008000000 */
[----:B------:R-:W-:Y:S01]  /*9550*/  UMOV UR11, UR36 ;  /* 0x00000024000b7c82 */ /* 0x000fe20008000000 */
[----:B--2---:R-:W-:Y:S04]  /*9560*/  UIADD3 UR4, UP0, UPT, UR6, 0x680, URZ ;  /* 0x0000068006047890 */ /* 0x004fe8000ff1e0ff */
[----:B------:R-:W-:Y:S09]  /*9570*/  UIADD3.X UR5, UPT, UPT, URZ, UR7, URZ, UP0, !UPT ;  /* 0x00000007ff057290 */ /* 0x000ff200087fe4ff */
[----:B------:R2:W-:Y:S01]  /*9580*/  UTMASTG.3D [UR8], [UR4] ;  /* 0x00000008040073b5 */ /* 0x0005e20008010000 */
[----:B------:R0:W-:Y:S01]  /*9590*/  UTMACMDFLUSH ;  /* 0x00000000000079b7 */ /* 0x0001e20000000000 */
[----:B--2---:R-:W-:Y:S04]  /*95a0*/  DEPBAR.LE SB0, 0x1 ;  /* 0x000080400000791a */ /* 0x004fe80000000000 */
.L_x_137:
[----:B------:R-:W-:Y:S05]  /*95b0*/  BSYNC.RECONVERGENT B0 ;  /* 0x0000000000007941 */ /* 0x000fea0003800200 */
.L_x_136:
[----:B------:R-:W-:Y:S01]  /*95c0*/  BAR.SYNC.DEFER_BLOCKING 0x1, 0x80 ;  /* 0x0042000000007b1d */ /* 0x000fe20000010000 */
[----:B------:R-:W-:Y:S01]  /*95d0*/  UISETP.NE.AND UP0, UPT, UR47, -0x4, UPT ;  /* 0xfffffffc2f00788c */ /* 0x000fe2000bf05270 */
[----:B------:R-:W-:Y:S08]  /*95e0*/  IADD3 R0, PT, PT, R36, 0x1, RZ ;  /* 0x0000000124007810 */ /* 0x000ff00007ffe0ff */
[----:B------:R-:W-:Y:S05]  /*95f0*/  BRA.U !UP0, `(.L_x_138) ;  /* 0x0000000108247547 */ /* 0x000fea000b800000 */
[----:B------:R-:W-:Y:S01]  /*9600*/  ISETP.NE.AND P0, PT, R95, RZ, PT ;  /* 0x000000ff5f00720c */ /* 0x000fe20003f05270 */
[----:B------:R-:W-:Y:S01]  /*9610*/  IMAD.U32 R2, RZ, RZ, UR46 ;  /* 0x0000002eff027e24 */ /* 0x000fe2000f8e00ff */
[----:B------:R-:W-:Y:S04]  /*9620*/  UIADD3 UR4, UPT, UPT, UR46, 0x1, URZ ;  /* 0x000000012e047890 */ /* 0x000fe8000fffe0ff */
[----:B------:R-:W-:Y:S04]  /*9630*/  UISETP.NE.AND UP0, UPT, UR4, 0x4, UPT ;  /* 0x000000040400788c */ /* 0x000fe8000bf05270 */
[----:B------:R-:W-:Y:S03]  /*9640*/  USEL UR46, UR4, URZ, UP0 ;  /* 0x000000ff042e7287 */ /* 0x000fe60008000000 */
[----:B------:R-:W-:Y:S05]  /*9650*/  @P0 LEA R2, R2, UR44, 0x3 ;  /* 0x0000002c02020c11 */ /* 0x000fea000f8e18ff */
[----:B------:R-:W-:Y:S05]  /*9660*/  @P0 VIADD R2, R2, 0xb0 ;  /* 0x000000b002020836 */ /* 0x000fea0000000000 */
[----:B------:R-:W-:Y:S04]  /*9670*/  @P0 PRMT R2, R101, 0x654, R2 ;  /* 0x0000065465020816 */ /* 0x000fe80000000002 */
[----:B------:R2:W-:Y:S03]  /*9680*/  @P0 SYNCS.ARRIVE.TRANS64.RED.A1T0 RZ, [R2+URZ], RZ ;  /* 0x000000ff02ff09a7 */ /* 0x0005e600081004ff */
.L_x_138:
[----:B------:R-:W-:Y:S01]  /*9690*/  R2UR UR5, R83 ;  /* 0x00000000530572ca */ /* 0x000fe200000e0000 */
[----:B------:R-:W-:Y:S01]  /*96a0*/  UISETP.NE.AND UP0, UPT, UR61, URZ, UPT ;  /* 0x000000ff3d00728c */ /* 0x000fe2000bf05270 */
[----:B------:R-:W-:Y:S01]  /*96b0*/  R2UR UR4, R84 ;  /* 0x00000000540472ca */ /* 0x000fe200000e0000 */
[----:B------:R-:W-:Y:S01]  /*96c0*/  UIADD3 UR47, UPT, UPT, UR47, 0x4, URZ ;  /* 0x000000042f2f7890 */ /* 0x000fe2000fffe0ff */
[----:B------:R-:W-:Y:S01]  /*96d0*/  ISETP.NE.AND P0, PT, R88, 0x2, PT ;  /* 0x000000025800780c */ /* 0x000fe20003f05270 */
[----:B------:R-:W-:Y:S01]  /*96e0*/  UMOV UR36, UR60 ;  /* 0x0000003c00247c82 */ /* 0x000fe20008000000 */
[----:B------:R-:W-:Y:S02]  /*96f0*/  ISETP.NE.AND P1, PT, R0, 0x4, PT ;  /* 0x000000040000780c */ /* 0x000fe40003f25270 */
[----:B--2---:R-:W-:Y:S02]  /*9700*/  SEL R2, RZ, 0x1, P0 ;  /* 0x00000001ff027807 */ /* 0x004fe40000000000 */
[----:B------:R-:W-:Y:S02]  /*9710*/  SEL R3, RZ, 0x1, P1 ;  /* 0x00000001ff037807 */ /* 0x000fe40000800000 */
[----:B------:R-:W-:Y:S01]  /*9720*/  LOP3.LUT R89, R89, R2, RZ, 0x3c, !PT ;  /* 0x0000000259597212 */ /* 0x000fe200078e3cff */
[----:B------:R-:W-:Y:S01]  /*9730*/  UIADD3 UR31, UPT, UPT, UR37, UR5, URZ ;  /* 0x00000005251f7290 */ /* 0x000fe2000fffe0ff */
[----:B------:R-:W-:Y:S01]  /*9740*/  LOP3.LUT R90, R90, R3, RZ, 0x3c, !PT ;  /* 0x000000035a5a7212 */ /* 0x000fe200078e3cff */
[----:B------:R-:W-:Y:S01]  /*9750*/  UIADD3 UR30, UPT, UPT, UR38, UR4, URZ ;  /* 0x00000004261e7290 */ /* 0x000fe2000fffe0ff */
[----:B------:R-:W-:Y:S02]  /*9760*/  SEL R88, R88, RZ, P0 ;  /* 0x000000ff58587207 */ /* 0x000fe40000000000 */
[----:B------:R-:W-:Y:S01]  /*9770*/  SEL R36, R0, RZ, P1 ;  /* 0x000000ff00247207 */ /* 0x000fe20000800000 */
[----:B------:R-:W-:Y:S08]  /*9780*/  BRA.U UP0, `(.L_x_139) ;  /* 0xffffffbd009c7547 */ /* 0x000ff0000b83ffff */
[----:B------:R-:W-:-:S13]  /*9790*/  R2UR UR4, R85 ;  /* 0x00000000550472ca */ /* 0x000fda00000e0000 */
[----:B------:R-:W-:-:S09]  /*97a0*/  UISETP.NE.AND UP0, UPT, UR4, URZ, UPT ;  /* 0x000000ff0400728c */ /* 0x000fd2000bf05270 */
[----:B------:R-:W-:Y:S05]  /*97b0*/  BRA.U !UP0, `(.L_x_140) ;  /* 0x0000000108487547 */ /* 0x000fea000b800000 */
[----:B------:R-:W2:Y:S02]  /*97c0*/  LDCU.64 UR4, c[0x0][0x890] ;  /* 0x00011200ff0477ac */ /* 0x000ea40008000a00 */
[----:B--2---:R-:W-:-:S04]  /*97d0*/  UISETP.NE.U32.AND UP0, UPT, UR4, URZ, UPT ;  /* 0x000000ff0400728c */ /* 0x004fc8000bf05070 */
[----:B------:R-:W-:-:S09]  /*97e0*/  UISETP.NE.AND.EX UP0, UPT, UR5, URZ, UPT, UP0 ;  /* 0x000000ff0500728c */ /* 0x000fd2000bf05300 */
[----:B------:R-:W-:Y:S05]  /*97f0*/  BRA.U UP0, `(.L_x_141) ;  /* 0x00000001000c7547 */ /* 0x000fea000b800000 */
[----:B------:R-:W-:-:S13]  /*9800*/  FSETP.NEU.AND P0, PT, R41, RZ, PT ;  /* 0x000000ff2900720b */ /* 0x000fda0003f0d000 */
[----:B------:R-:W-:Y:S05]  /*9810*/  @!P0 EXIT ;  /* 0x000000000000894d */ /* 0x000fea0003800000 */
[----:B------:R-:W-:Y:S05]  /*9820*/  BRA `(.L_x_140) ;  /* 0x00000000002c7947 */ /* 0x000fea0003800000 */
.L_x_141:
[----:B------:R-:W-:Y:S01]  /*9830*/  ISETP.NE.AND P0, PT, R87, RZ, PT ;  /* 0x000000ff5700720c */ /* 0x000fe20003f05270 */
[----:B------:R-:W-:-:S12]  /*9840*/  BSSY.RECONVERGENT B0, `(.L_x_140) ;  /* 0x0000009000007945 */ /* 0x000fd80003800200 */
[----:B------:R-:W-:Y:S05]  /*9850*/  @P0 BRA `(.L_x_142) ;  /* 0x0000000000140947 */ /* 0x000fea0003800000 */
[----:B------:R-:W2:Y:S02]  /*9860*/  LDCU.64 UR4, c[0x0][0x888] ;  /* 0x00011100ff0477ac */ /* 0x000ea40008000a00 */
[----:B--2---:R-:W-:-:S04]  /*9870*/  ISETP.NE.U32.AND P0, PT, RZ, UR4, PT ;  /* 0x00000004ff007c0c */ /* 0x004fc8000bf05070 */
[----:B------:R-:W-:-:S13]  /*9880*/  ISETP.NE.AND.EX P0, PT, RZ, UR5, PT, P0 ;  /* 0x00000005ff007c0c */ /* 0x000fda000bf05300 */
[----:B------:R-:W-:Y:S05]  /*9890*/  @!P0 EXIT ;  /* 0x000000000000894d */ /* 0x000fea0003800000 */
[----:B------:R-:W-:Y:S05]  /*98a0*/  BRA `(.L_x_143) ;  /* 0x0000000000087947 */ /* 0x000fea0003800000 */
.L_x_142:
[----:B------:R-:W-:-:S13]  /*98b0*/  FSETP.NEU.AND P0, PT, R41, RZ, PT ;  /* 0x000000ff2900720b */ /* 0x000fda0003f0d000 */
[----:B------:R-:W-:Y:S05]  /*98c0*/  @!P0 EXIT ;  /* 0x000000000000894d */ /* 0x000fea0003800000 */
.L_x_143:
[----:B------:R-:W-:Y:S05]  /*98d0*/  BSYNC.RECONVERGENT B0 ;  /* 0x0000000000007941 */ /* 0x000fea0003800200 */
.L_x_140:
[----:B------:R-:W2:Y:S01]  /*98e0*/  S2UR UR5, SR_CgaCtaId ;  /* 0x00000000000579c3 */ /* 0x000ea20000008800 */
[----:B------:R-:W-:Y:S01]  /*98f0*/  ULEA UR4, UR46, UR44, 0x3 ;  /* 0x0000002c2e047291 */ /* 0x000fe2000f8e18ff */
[----:B------:R-:W-:-:S04]  /*9900*/  DEPBAR.LE SB0, 0x0 ;  /* 0x000080000000791a */ /* 0x000fc80000000000 */
[----:B------:R-:W-:-:S04]  /*9910*/  UIADD3 UR4, UPT, UPT, UR4, 0xb0, URZ ;  /* 0x000000b004047890 */ /* 0x000fc8000fffe0ff */
[----:B--2---:R-:W-:-:S09]  /*9920*/  UPRMT UR4, UR5, 0x654, UR4 ;  /* 0x0000065405047896 */ /* 0x004fd20008000004 */
[----:B------:R-:W-:Y:S01]  /*9930*/  SYNCS.ARRIVE.TRANS64.RED.A1T0 RZ, [UR4], RZ ;  /* 0x000000ffffff79a7 */ /* 0x000fe20008100404 */
[----:B------:R-:W-:Y:S05]  /*9940*/  EXIT ;  /* 0x000000000000794d */ /* 0x000fea0003800000 */
.L_x_25:
[----:B-1----:R1:W3:Y:S02]  /*9950*/  SYNCS.PHASECHK.TRANS64.TRYWAIT P0, [R0+URZ+0x150], R3 ;  /* 0x00015003000075a7 */ /* 0x0022e400080011ff */
[----:B---3--:R-:W-:Y:S05]  /*9960*/  @!P0 NANOSLEEP.SYNCS 0x989680 ;  /* 0x009896800000895d */ /* 0x008fea0003900000 */
[----:B------:R-:W3:Y:S02]  /*9970*/  @!P0 SYNCS.PHASECHK.TRANS64 P0, [R0+URZ+0x150], R3 ;  /* 0x00015003000085a7 */ /* 0x000ee400080010ff */
[----:B---3--:R-:W-:Y:S05]  /*9980*/  @!P0 BRA `(.L_x_25) ;  /* 0xfffffffc00f08947 */ /* 0x008fea000383ffff */
[----:B------:R-:W-:Y:S05]  /*9990*/  BRA `(.L_x_144) ;  /* 0xffffff8000007947 */ /* 0x000fea000383ffff */
.L_x_28:
[----:B-1----:R-:W-:-:S07]  /*99a0*/  MOV R0, UR33 ;  /* 0x0000002100007c02 */ /* 0x002fce0008000f00 */
.L_x_145:
[----:B-1----:R1:W3:Y:S02]  /*99b0*/  SYNCS.PHASECHK.TRANS64.TRYWAIT P0, [R0+URZ+0x48], R3 ;  /* 0x00004803000075a7 */ /* 0x0022e400080011ff */
[----:B---3--:R-:W-:Y:S05]  /*99c0*/  @!P0 NANOSLEEP.SYNCS 0x989680 ;  /* 0x009896800000895d */ /* 0x008fea0003900000 */
[----:B------:R-:W3:Y:S02]  /*99d0*/  @!P0 SYNCS.PHASECHK.TRANS64 P0, [R0+URZ+0x48], R3 ;  /* 0x00004803000085a7 */ /* 0x000ee400080010ff */
[----:B---3--:R-:W-:Y:S05]  /*99e0*/  @!P0 BRA `(.L_x_145) ;  /* 0xfffffffc00f08947 */ /* 0x008fea000383ffff */
[----:B------:R-:W-:Y:S05]  /*99f0*/  BRA `(.L_x_27) ;  /* 0xffffff8000407947 */ /* 0x000fea000383ffff */
.L_x_35:
[----:B-1----:R-:W-:-:S07]  /*9a00*/  MOV R0, UR9 ;  /* 0x0000000900007c02 */ /* 0x002fce0008000f00 */
.L_x_146:
[----:B-1----:R1:W3:Y:S02]  /*9a10*/  SYNCS.PHASECHK.TRANS64.TRYWAIT P0, [R0+URZ+0x48], R3 ;  /* 0x00004803000075a7 */ /* 0x0022e400080011ff */
[----:B---3--:R-:W-:Y:S05]  /*9a20*/  @!P0 NANOSLEEP.SYNCS 0x989680 ;  /* 0x009896800000895d */ /* 0x008fea0003900000 */
[----:B------:R-:W3:Y:S02]  /*9a30*/  @!P0 SYNCS.PHASECHK.TRANS64 P0, [R0+URZ+0x48], R3 ;  /* 0x00004803000085a7 */ /* 0x000ee400080010ff */
[----:B---3--:R-:W-:Y:S05]  /*9a40*/  @!P0 BRA `(.L_x_146) ;  /* 0xfffffffc00f08947 */ /* 0x008fea000383ffff */
[----:B------:R-:W-:Y:S05]  /*9a50*/  BRA `(.L_x_34) ;  /* 0xffffff8400007947 */ /* 0x000fea000383ffff */
.L_x_40:
[----:B-1----:R1:W3:Y:S02]  /*9a60*/  SYNCS.PHASECHK.TRANS64.TRYWAIT P0, [R3+URZ+0xe0], R0 ;  /* 0x0000e000030075a7 */ /* 0x0022e400080011ff */
[----:B---3--:R-:W-:Y:S05]  /*9a70*/  @!P0 NANOSLEEP.SYNCS 0x989680 ;  /* 0x009896800000895d */ /* 0x008fea0003900000 */
[----:B------:R-:W3:Y:S02]  /*9a80*/  @!P0 SYNCS.PHASECHK.TRANS64 P0, [R3+URZ+0xe0], R0 ;  /* 0x0000e000030085a7 */ /* 0x000ee400080010ff */
[----:B---3--:R-:W-:Y:S05]  /*9a90*/  @!P0 BRA `(.L_x_40) ;  /* 0xfffffffc00f08947 */ /* 0x008fea000383ffff */
[----:B------:R-:W-:Y:S05]  /*9aa0*/  BRA `(.L_x_147) ;  /* 0xffffff8400a07947 */ /* 0x000fea000383ffff */
.L_x_44:
[----:B-1----:R-:W-:-:S07]  /*9ab0*/  MOV R0, UR4 ;  /* 0x0000000400007c02 */ /* 0x002fce0008000f00 */
.L_x_148:
[----:B-1----:R1:W3:Y:S02]  /*9ac0*/  SYNCS.PHASECHK.TRANS64.TRYWAIT P0, [R0+URZ], R3 ;  /* 0x00000003000075a7 */ /* 0x0022e400080011ff */
[----:B---3--:R-:W-:Y:S05]  /*9ad0*/  @!P0 NANOSLEEP.SYNCS 0x989680 ;  /* 0x009896800000895d */ /* 0x008fea0003900000 */
[----:B------:R-:W3:Y:S02]  /*9ae0*/  @!P0 SYNCS.PHASECHK.TRANS64 P0, [R0+URZ], R3 ;  /* 0x00000003000085a7 */ /* 0x000ee400080010ff */
[----:B---3--:R-:W-:Y:S05]  /*9af0*/  @!P0 BRA `(.L_x_148) ;  /* 0xfffffffc00f08947 */ /* 0x008fea000383ffff */
[----:B------:R-:W-:Y:S05]  /*9b00*/  BRA `(.L_x_149) ;  /* 0xffffff8c004c7947 */ /* 0x000fea000383ffff */
.L_x_45:
[----:B------:R-:W-:-:S07]  /*9b10*/  MOV R0, UR5 ;  /* 0x0000000500007c02 */ /* 0x000fce0008000f00 */
.L_x_150:
[----:B-1----:R1:W3:Y:S02]  /*9b20*/  SYNCS.PHASECHK.TRANS64.TRYWAIT P0, [R0+URZ], R3 ;  /* 0x00000003000075a7 */ /* 0x0022e400080011ff */
[----:B---3--:R-:W-:Y:S05]  /*9b30*/  @!P0 NANOSLEEP.SYNCS 0x989680 ;  /* 0x009896800000895d */ /* 0x008fea0003900000 */
[----:B------:R-:W3:Y:S02]  /*9b40*/  @!P0 SYNCS.PHASECHK.TRANS64 P0, [R0+URZ], R3 ;  /* 0x00000003000085a7 */ /* 0x000ee400080010ff */
[----:B---3--:R-:W-:Y:S05]  /*9b50*/  @!P0 BRA `(.L_x_150) ;  /* 0xfffffffc00f08947 */ /* 0x008fea000383ffff */
[----:B------:R-:W-:Y:S05]  /*9b60*/  BRA `(.L_x_151) ;  /* 0xffffff8c00587947 */ /* 0x000fea000383ffff */
.L_x_46:
[----:B------:R-:W-:-:S07]  /*9b70*/  MOV R0, UR5 ;  /* 0x0000000500007c02 */ /* 0x000fce0008000f00 */
.L_x_152:
[----:B-1----:R1:W3:Y:S02]  /*9b80*/  SYNCS.PHASECHK.TRANS64.TRYWAIT P0, [R0+URZ], R3 ;  /* 0x00000003000075a7 */ /* 0x0022e400080011ff */
[----:B---3--:R-:W-:Y:S05]  /*9b90*/  @!P0 NANOSLEEP.SYNCS 0x989680 ;  /* 0x009896800000895d */ /* 0x008fea0003900000 */
[----:B------:R-:W3:Y:S02]  /*9ba0*/  @!P0 SYNCS.PHASECHK.TRANS64 P0, [R0+URZ], R3 ;  /* 0x00000003000085a7 */ /* 0x000ee400080010ff */
[----:B---3--:R-:W-:Y:S05]  /*9bb0*/  @!P0 BRA `(.L_x_152) ;  /* 0xfffffffc00f08947 */ /* 0x008fea000383ffff */
[----:B------:R-:W-:Y:S05]  /*9bc0*/  BRA `(.L_x_153) ;  /* 0xffffff8c00647947 */ /* 0x000fea000383ffff */
.L_x_47:
[----:B------:R-:W-:-:S07]  /*9bd0*/  MOV R0, UR5 ;  /* 0x0000000500007c02 */ /* 0x000fce0008000f00 */
.L_x_154:
[----:B-1----:R1:W3:Y:S02]  /*9be0*/  SYNCS.PHASECHK.TRANS64.TRYWAIT P0, [R0+URZ], R3 ;  /* 0x00000003000075a7 */ /* 0x0022e400080011ff */
[----:B---3--:R-:W-:Y:S05]  /*9bf0*/  @!P0 NANOSLEEP.SYNCS 0x989680 ;  /* 0x009896800000895d */ /* 0x008fea0003900000 */
[----:B------:R-:W3:Y:S02]  /*9c00*/  @!P0 SYNCS.PHASECHK.TRANS64 P0, [R0+URZ], R3 ;  /* 0x00000003000085a7 */ /* 0x000ee400080010ff */
[----:B---3--:R-:W-:Y:S05]  /*9c10*/  @!P0 BRA `(.L_x_154) ;  /* 0xfffffffc00f08947 */ /* 0x008fea000383ffff */
[----:B------:R-:W-:Y:S05]  /*9c20*/  BRA `(.L_x_155) ;  /* 0xffffff8c00707947 */ /* 0x000fea000383ffff */
.L_x_48:
[----:B------:R-:W-:-:S07]  /*9c30*/  MOV R0, UR5 ;  /* 0x0000000500007c02 */ /* 0x000fce0008000f00 */
.L_x_156:
[----:B-1----:R1:W3:Y:S02]  /*9c40*/  SYNCS.PHASECHK.TRANS64.TRYWAIT P0, [R0+URZ], R3 ;  /* 0x00000003000075a7 */ /* 0x0022e400080011ff */
[----:B---3--:R-:W-:Y:S05]  /*9c50*/  @!P0 NANOSLEEP.SYNCS 0x989680 ;  /* 0x009896800000895d */ /* 0x008fea0003900000 */
[----:B------:R-:W3:Y:S02]  /*9c60*/  @!P0 SYNCS.PHASECHK.TRANS64 P0, [R0+URZ], R3 ;  /* 0x00000003000085a7 */ /* 0x000ee400080010ff */
[----:B---3--:R-:W-:Y:S05]  /*9c70*/  @!P0 BRA `(.L_x_156) ;  /* 0xfffffffc00f08947 */ /* 0x008fea000383ffff */
[----:B------:R-:W-:Y:S05]  /*9c80*/  BRA `(.L_x_157) ;  /* 0xffffff8c007c7947 */ /* 0x000fea000383ffff */
.L_x_49:
[----:B------:R-:W-:-:S07]  /*9c90*/  MOV R0, UR5 ;  /* 0x0000000500007c02 */ /* 0x000fce0008000f00 */
.L_x_158:
[----:B-1----:R1:W3:Y:S02]  /*9ca0*/  SYNCS.PHASECHK.TRANS64.TRYWAIT P0, [R0+URZ], R3 ;  /* 0x00000003000075a7 */ /* 0x0022e400080011ff */
[----:B---3--:R-:W-:Y:S05]  /*9cb0*/  @!P0 NANOSLEEP.SYNCS 0x989680 ;  /* 0x009896800000895d */ /* 0x008fea0003900000 */
[----:B------:R-:W3:Y:S02]  /*9cc0*/  @!P0 SYNCS.PHASECHK.TRANS64 P0, [R0+URZ], R3 ;  /* 0x00000003000085a7 */ /* 0x000ee400080010ff */
[----:B---3--:R-:W-:Y:S05]  /*9cd0*/  @!P0 BRA `(.L_x_158) ;  /* 0xfffffffc00f08947 */ /* 0x008fea000383ffff */
[----:B------:R-:W-:Y:S05]  /*9ce0*/  BRA `(.L_x_159) ;  /* 0xffffff8c00887947 */ /* 0x000fea000383ffff */
.L_x_50:
[----:B------:R-:W-:-:S07]  /*9cf0*/  MOV R0, UR5 ;  /* 0x0000000500007c02 */ /* 0x000fce0008000f00 */
.L_x_160:
[----:B-1----:R1:W3:Y:S02]  /*9d00*/  SYNCS.PHASECHK.TRANS64.TRYWAIT P0, [R0+URZ], R3 ;  /* 0x00000003000075a7 */ /* 0x0022e400080011ff */
[----:B---3--:R-:W-:Y:S05]  /*9d10*/  @!P0 NANOSLEEP.SYNCS 0x989680 ;  /* 0x009896800000895d */ /* 0x008fea0003900000 */
[----:B------:R-:W3:Y:S02]  /*9d20*/  @!P0 SYNCS.PHASECHK.TRANS64 P0, [R0+URZ], R3 ;  /* 0x00000003000085a7 */ /* 0x000ee400080010ff */
[----:B---3--:R-:W-:Y:S05]  /*9d30*/  @!P0 BRA `(.L_x_160) ;  /* 0xfffffffc00f08947 */ /* 0x008fea000383ffff */
[----:B------:R-:W-:Y:S05]  /*9d40*/  BRA `(.L_x_161) ;  /* 0xffffff8c00947947 */ /* 0x000fea000383ffff */
.L_x_51:
[----:B------:R-:W-:-:S07]  /*9d50*/  MOV R0, UR5 ;  /* 0x0000000500007c02 */ /* 0x000fce0008000f00 */
.L_x_162:
[----:B-1----:R1:W3:Y:S02]  /*9d60*/  SYNCS.PHASECHK.TRANS64.TRYWAIT P0, [R0+URZ], R3 ;  /* 0x00000003000075a7 */ /* 0x0022e400080011ff */
[----:B---3--:R-:W-:Y:S05]  /*9d70*/  @!P0 NANOSLEEP.SYNCS 0x989680 ;  /* 0x009896800000895d */ /* 0x008fea0003900000 */
[----:B------:R-:W3:Y:S02]  /*9d80*/  @!P0 SYNCS.PHASECHK.TRANS64 P0, [R0+URZ], R3 ;  /* 0x00000003000085a7 */ /* 0x000ee400080010ff */
[----:B---3--:R-:W-:Y:S05]  /*9d90*/  @!P0 BRA `(.L_x_162) ;  /* 0xfffffffc00f08947 */ /* 0x008fea000383ffff */
[----:B------:R-:W-:Y:S05]  /*9da0*/  BRA `(.L_x_163) ;  /* 0xffffff8c00a07947 */ /* 0x000fea000383ffff */
.L_x_54:
[----:B--2---:R2:W3:Y:S02]  /*9db0*/  SYNCS.PHASECHK.TRANS64.TRYWAIT P0, [R2+URZ+0x140], R5 ;  /* 0x00014005020075a7 */ /* 0x0044e400080011ff */
[----:B---3--:R-:W-:Y:S05]  /*9dc0*/  @!P0 NANOSLEEP.SYNCS 0x989680 ;  /* 0x009896800000895d */ /* 0x008fea0003900000 */
[----:B------:R-:W3:Y:S02]  /*9dd0*/  @!P0 SYNCS.PHASECHK.TRANS64 P0, [R2+URZ+0x140], R5 ;  /* 0x00014005020085a7 */ /* 0x000ee400080010ff */
[----:B---3--:R-:W-:Y:S05]  /*9de0*/  @!P0 BRA `(.L_x_54) ;  /* 0xfffffffc00f08947 */ /* 0x008fea000383ffff */
[----:B------:R-:W-:Y:S05]  /*9df0*/  BRA `(.L_x_164) ;  /* 0xffffff9000047947 */ /* 0x000fea000383ffff */
.L_x_55:
[----:B------:R-:W-:-:S07]  /*9e00*/  MOV R2, UR4 ;  /* 0x0000000400027c02 */ /* 0x000fce0008000f00 */
.L_x_165:
[----:B--2---:R2:W3:Y:S02]  /*9e10*/  SYNCS.PHASECHK.TRANS64.TRYWAIT P0, [R2+URZ+0xf0], R5 ;  /* 0x0000f005020075a7 */ /* 0x0044e400080011ff */
[----:B---3--:R-:W-:Y:S05]  /*9e20*/  @!P0 NANOSLEEP.SYNCS 0x989680 ;  /* 0x009896800000895d */ /* 0x008fea0003900000 */
[----:B------:R-:W3:Y:S02]  /*9e30*/  @!P0 SYNCS.PHASECHK.TRANS64 P0, [R2+URZ+0xf0], R5 ;  /* 0x0000f005020085a7 */ /* 0x000ee400080010ff */
[----:B---3--:R-:W-:Y:S05]  /*9e40*/  @!P0 BRA `(.L_x_165) ;  /* 0xfffffffc00f08947 */ /* 0x008fea000383ffff */
[----:B------:R-:W-:Y:S05]  /*9e50*/  BRA `(.L_x_166) ;  /* 0xffffff9000147947 */ /* 0x000fea000383ffff */
.L_x_56:
[----:B--2---:R2:W3:Y:S02]  /*9e60*/  SYNCS.PHASECHK.TRANS64.TRYWAIT P1, [R2+URZ+0xe0], R5 ;  /* 0x0000e005020075a7 */ /* 0x0044e400080211ff */
[----:B---3--:R-:W-:Y:S05]  /*9e70*/  @!P1 NANOSLEEP.SYNCS 0x989680 ;  /* 0x009896800000995d */ /* 0x008fea0003900000 */
[----:B------:R-:W3:Y:S02]  /*9e80*/  @!P1 SYNCS.PHASECHK.TRANS64 P1, [R2+URZ+0xe0], R5 ;  /* 0x0000e005020095a7 */ /* 0x000ee400080210ff */
[----:B---3--:R-:W-:Y:S05]  /*9e90*/  @!P1 BRA `(.L_x_56) ;  /* 0xfffffffc00f09947 */ /* 0x008fea000383ffff */
[----:B------:R-:W-:Y:S05]  /*9ea0*/  BRA `(.L_x_167) ;  /* 0xffffff9000447947 */ /* 0x000fea000383ffff */
.L_x_59:
[----:B------:R-:W-:-:S07]  /*9eb0*/  MOV R0, UR4 ;  /* 0x0000000400007c02 */ /* 0x000fce0008000f00 */
.L_x_168:
[----:B--2---:R2:W3:Y:S02]  /*9ec0*/  SYNCS.PHASECHK.TRANS64.TRYWAIT P0, [R0+URZ+0xf0], R3 ;  /* 0x0000f003000075a7 */ /* 0x0044e400080011ff */
[----:B---3--:R-:W-:Y:S05]  /*9ed0*/  @!P0 NANOSLEEP.SYNCS 0x989680 ;  /* 0x009896800000895d */ /* 0x008fea0003900000 */
[----:B------:R-:W3:Y:S02]  /*9ee0*/  @!P0 SYNCS.PHASECHK.TRANS64 P0, [R0+URZ+0xf0], R3 ;  /* 0x0000f003000085a7 */ /* 0x000ee400080010ff */
[----:B---3--:R-:W-:Y:S05]  /*9ef0*/  @!P0 BRA `(.L_x_168) ;  /* 0xfffffffc00f08947 */ /* 0x008fea000383ffff */
[----:B------:R-:W-:Y:S05]  /*9f00*/  BRA `(.L_x_58) ;  /* 0xffffff9000987947 */ /* 0x000fea000383ffff */
.L_x_66:
[----:B-1----:R1:W2:Y:S02]  /*9f10*/  SYNCS.PHASECHK.TRANS64.TRYWAIT P1, [R0+URZ+0xe0], R5 ;  /* 0x0000e005000075a7 */ /* 0x0022a400080211ff */
[----:B--2---:R-:W-:Y:S05]  /*9f20*/  @!P1 NANOSLEEP.SYNCS 0x989680 ;  /* 0x009896800000995d */ /* 0x004fea0003900000 */
[----:B------:R-:W2:Y:S02]  /*9f30*/  @!P1 SYNCS.PHASECHK.TRANS64 P1, [R0+URZ+0xe0], R5 ;  /* 0x0000e005000095a7 */ /* 0x000ea400080210ff */
[----:B--2---:R-:W-:Y:S05]  /*9f40*/  @!P1 BRA `(.L_x_66) ;  /* 0xfffffffc00f09947 */ /* 0x004fea000383ffff */
[----:B------:R-:W-:Y:S05]  /*9f50*/  BRA `(.L_x_169) ;  /* 0xffffff9800007947 */ /* 0x000fea000383ffff */
.L_x_67:
[----:B------:R-:W-:-:S07]  /*9f60*/  MOV R3, UR23 ;  /* 0x0000001700037c02 */ /* 0x000fce0008000f00 */
.L_x_170:
[----:B-1----:R1:W2:Y:S02]  /*9f70*/  SYNCS.PHASECHK.TRANS64.TRYWAIT P0, [R3+URZ+0x120], R0 ;  /* 0x00012000030075a7 */ /* 0x0022a400080011ff */
[----:B--2---:R-:W-:Y:S05]  /*9f80*/  @!P0 NANOSLEEP.SYNCS 0x989680 ;  /* 0x009896800000895d */ /* 0x004fea0003900000 */
[----:B------:R-:W2:Y:S02]  /*9f90*/  @!P0 SYNCS.PHASECHK.TRANS64 P0, [R3+URZ+0x120], R0 ;  /* 0x00012000030085a7 */ /* 0x000ea400080010ff */
[----:B--2---:R-:W-:Y:S05]  /*9fa0*/  @!P0 BRA `(.L_x_170) ;  /* 0xfffffffc00f08947 */ /* 0x004fea000383ffff */
[----:B------:R-:W-:Y:S05]  /*9fb0*/  BRA `(.L_x_171) ;  /* 0xffffff9800507947 */ /* 0x000fea000383ffff */
.L_x_70:
[----:B------:R-:W-:Y:S07]  /*9fc0*/  MOV R0, UR5 ;  /* 0x0000000500007c02 */ /* 0x000fee0008000f00 */
.L_x_172:
[----:B-1----:R1:W2:Y:S02]  /*9fd0*/  SYNCS.PHASECHK.TRANS64.TRYWAIT P0, [R0+URZ], R3 ;  /* 0x00000003000075a7 */ /* 0x0022a400080011ff */
[----:B--2---:R-:W-:Y:S05]  /*9fe0*/  @!P0 NANOSLEEP.SYNCS 0x989680 ;  /* 0x009896800000895d */ /* 0x004fea0003900000 */
[----:B------:R-:W2:Y:S02]  /*9ff0*/  @!P0 SYNCS.PHASECHK.TRANS64 P0, [R0+URZ], R3 ;  /* 0x00000003000085a7 */ /* 0x000ea400080010ff */
[----:B--2---:R-:W-:Y:S05]  /*a000*/  @!P0 BRA `(.L_x_172) ;  /* 0xfffffffc00f08947 */ /* 0x004fea000383ffff */
[----:B------:R-:W-:Y:S05]  /*a010*/  BRA `(.L_x_69) ;  /* 0xffffff98006c7947 */ /* 0x000fea000383ffff */
.L_x_73:
[----:B------:R-:W-:-:S07]  /*a020*/  MOV R0, UR4 ;  /* 0x0000000400007c02 */ /* 0x000fce0008000f00 */
.L_x_173:
[----:B--2---:R2:W4:Y:S02]  /*a030*/  SYNCS.PHASECHK.TRANS64.TRYWAIT P0, [R0+URZ], R3 ;  /* 0x00000003000075a7 */ /* 0x00452400080011ff */
[----:B----4-:R-:W-:Y:S05]  /*a040*/  @!P0 NANOSLEEP.SYNCS 0x989680 ;  /* 0x009896800000895d */ /* 0x010fea0003900000 */
[----:B------:R-:W4:Y:S02]  /*a050*/  @!P0 SYNCS.PHASECHK.TRANS64 P0, [R0+URZ], R3 ;  /* 0x00000003000085a7 */ /* 0x000f2400080010ff */
[----:B----4-:R-:W-:Y:S05]  /*a060*/  @!P0 BRA `(.L_x_173) ;  /* 0xfffffffc00f08947 */ /* 0x010fea000383ffff */
[----:B------:R-:W-:Y:S05]  /*a070*/  BRA `(.L_x_174) ;  /* 0xffffff9c00207947 */ /* 0x000fea000383ffff */
.L_x_74:
[----:B------:R-:W-:-:S07]  /*a080*/  MOV R0, UR5 ;  /* 0x0000000500007c02 */ /* 0x000fce0008000f00 */
.L_x_175:
[----:B-1----:R1:W2:Y:S02]  /*a090*/  SYNCS.PHASECHK.TRANS64.TRYWAIT P0, [R0+URZ], R3 ;  /* 0x00000003000075a7 */ /* 0x0022a400080011ff */
[----:B--2---:R-:W-:Y:S05]  /*a0a0*/  @!P0 NANOSLEEP.SYNCS 0x989680 ;  /* 0x009896800000895d */ /* 0x004fea0003900000 */
[----:B------:R-:W2:Y:S02]  /*a0b0*/  @!P0 SYNCS.PHASECHK.TRANS64 P0, [R0+URZ], R3 ;  /* 0x00000003000085a7 */ /* 0x000ea400080010ff */
[----:B--2---:R-:W-:Y:S05]  /*a0c0*/  @!P0 BRA `(.L_x_175) ;  /* 0xfffffffc00f08947 */ /* 0x004fea000383ffff */
[----:B------:R-:W-:Y:S05]  /*a0d0*/  BRA `(.L_x_176) ;  /* 0xffffff9c002c7947 */ /* 0x000fea000383ffff */
.L_x_75:
[----:B------:R-:W-:-:S07]  /*a0e0*/  MOV R0, UR5 ;  /* 0x0000000500007c02 */ /* 0x000fce0008000f00 */
.L_x_177:
[----:B-1----:R1:W2:Y:S02]  /*a0f0*/  SYNCS.PHASECHK.TRANS64.TRYWAIT P0, [R0+URZ], R3 ;  /* 0x00000003000075a7 */ /* 0x0022a400080011ff */
[----:B--2---:R-:W-:Y:S05]  /*a100*/  @!P0 NANOSLEEP.SYNCS 0x989680 ;  /* 0x009896800000895d */ /* 0x004fea0003900000 */
[----:B------:R-:W2:Y:S02]  /*a110*/  @!P0 SYNCS.PHASECHK.TRANS64 P0, [R0+URZ], R3 ;  /* 0x00000003000085a7 */ /* 0x000ea400080010ff */
[----:B--2---:R-:W-:Y:S05]  /*a120*/  @!P0 BRA `(.L_x_177) ;  /* 0xfffffffc00f08947 */ /* 0x004fea000383ffff */
[----:B------:R-:W-:Y:S05]  /*a130*/  BRA `(.L_x_178) ;  /* 0xffffff9c00387947 */ /* 0x000fea000383ffff */
.L_x_76:
[----:B------:R-:W-:-:S07]  /*a140*/  MOV R0, UR4 ;  /* 0x0000000400007c02 */ /* 0x000fce0008000f00 */
.L_x_179:
[----:B-1----:R1:W2:Y:S02]  /*a150*/  SYNCS.PHASECHK.TRANS64.TRYWAIT P0, [R0+URZ], R3 ;  /* 0x00000003000075a7 */ /* 0x0022a400080011ff */
[----:B--2---:R-:W-:Y:S05]  /*a160*/  @!P0 NANOSLEEP.SYNCS 0x989680 ;  /* 0x009896800000895d */ /* 0x004fea0003900000 */
[----:B------:R-:W2:Y:S02]  /*a170*/  @!P0 SYNCS.PHASECHK.TRANS64 P0, [R0+URZ], R3 ;  /* 0x00000003000085a7 */ /* 0x000ea400080010ff */
[----:B--2---:R-:W-:Y:S05]  /*a180*/  @!P0 BRA `(.L_x_179) ;  /* 0xfffffffc00f08947 */ /* 0x004fea000383ffff */
[----:B------:R-:W-:Y:S05]  /*a190*/  BRA `(.L_x_180) ;  /* 0xffffff9c00447947 */ /* 0x000fea000383ffff */
.L_x_81:
[----:B-1----:R1:W2:Y:S02]  /*a1a0*/  SYNCS.PHASECHK.TRANS64.TRYWAIT P0, [R8+URZ+0xe0], R5 ;  /* 0x0000e005080075a7 */ /* 0x0022a400080011ff */
[----:B--2---:R-:W-:Y:S05]  /*a1b0*/  @!P0 NANOSLEEP.SYNCS 0x989680 ;  /* 0x009896800000895d */ /* 0x004fea0003900000 */
[----:B------:R-:W2:Y:S02]  /*a1c0*/  @!P0 SYNCS.PHASECHK.TRANS64 P0, [R8+URZ+0xe0], R5 ;  /* 0x0000e005080085a7 */ /* 0x000ea400080010ff */
[----:B--2---:R-:W-:Y:S05]  /*a1d0*/  @!P0 BRA `(.L_x_81) ;  /* 0xfffffffc00f08947 */ /* 0x004fea000383ffff */
[----:B------:R-:W-:Y:S05]  /*a1e0*/  BRA `(.L_x_181) ;  /* 0xffffffa000887947 */ /* 0x000fea000383ffff */
.L_x_84:
[----:B------:R-:W-:Y:S07]  /*a1f0*/  MOV R0, UR21 ;  /* 0x0000001500007c02 */ /* 0x000fee0008000f00 */
.L_x_182:
[----:B-1----:R1:W2:Y:S02]  /*a200*/  SYNCS.PHASECHK.TRANS64.TRYWAIT P1, [R0+URZ+0xd8], R5 ;  /* 0x0000d805000075a7 */ /* 0x0022a400080211ff */
[----:B--2---:R-:W-:Y:S05]  /*a210*/  @!P1 NANOSLEEP.SYNCS 0x989680 ;  /* 0x009896800000995d */ /* 0x004fea0003900000 */
[----:B------:R-:W2:Y:S02]  /*a220*/  @!P1 SYNCS.PHASECHK.TRANS64 P1, [R0+URZ+0xd8], R5 ;  /* 0x0000d805000095a7 */ /* 0x000ea400080210ff */
[----:B--2---:R-:W-:Y:S05]  /*a230*/  @!P1 BRA `(.L_x_182) ;  /* 0xfffffffc00f09947 */ /* 0x004fea000383ffff */
[----:B------:R-:W-:Y:S05]  /*a240*/  BRA `(.L_x_83) ;  /* 0xffffffa800047947 */ /* 0x000fea000383ffff */
.L_x_87:
[----:B-1----:R-:W-:Y:S07]  /*a250*/  MOV R5, UR21 ;  /* 0x0000001500057c02 */ /* 0x002fee0008000f00 */
.L_x_183:
[----:B-1----:R1:W2:Y:S02]  /*a260*/  SYNCS.PHASECHK.TRANS64.TRYWAIT P0, [R5+URZ+0xb0], R4 ;  /* 0x0000b004050075a7 */ /* 0x0022a400080011ff */
[----:B--2---:R-:W-:Y:S05]  /*a270*/  @!P0 NANOSLEEP.SYNCS 0x989680 ;  /* 0x009896800000895d */ /* 0x004fea0003900000 */
[----:B------:R-:W2:Y:S02]  /*a280*/  @!P0 SYNCS.PHASECHK.TRANS64 P0, [R5+URZ+0xb0], R4 ;  /* 0x0000b004050085a7 */ /* 0x000ea400080010ff */
[----:B--2---:R-:W-:Y:S05]  /*a290*/  @!P0 BRA `(.L_x_183) ;  /* 0xfffffffc00f08947 */ /* 0x004fea000383ffff */
[----:B------:R-:W-:Y:S05]  /*a2a0*/  BRA `(.L_x_184) ;  /* 0xffffffa8005c7947 */ /* 0x000fea000383ffff */
.L_x_88:
[----:B------:R-:W-:Y:S07]  /*a2b0*/  MOV R5, UR21 ;  /* 0x0000001500057c02 */ /* 0x000fee0008000f00 */
.L_x_185:
[----:B-1----:R1:W2:Y:S02]  /*a2c0*/  SYNCS.PHASECHK.TRANS64.TRYWAIT P0, [R5+URZ+0xb8], R4 ;  /* 0x0000b804050075a7 */ /* 0x0022a400080011ff */
[----:B--2---:R-:W-:Y:S05]  /*a2d0*/  @!P0 NANOSLEEP.SYNCS 0x989680 ;  /* 0x009896800000895d */ /* 0x004fea0003900000 */
[----:B------:R-:W2:Y:S02]  /*a2e0*/  @!P0 SYNCS.PHASECHK.TRANS64 P0, [R5+URZ+0xb8], R4 ;  /* 0x0000b804050085a7 */ /* 0x000ea400080010ff */
[----:B--2---:R-:W-:Y:S05]  /*a2f0*/  @!P0 BRA `(.L_x_185) ;  /* 0xfffffffc00f08947 */ /* 0x004fea000383ffff */
[----:B------:R-:W-:Y:S05]  /*a300*/  BRA `(.L_x_186) ;  /* 0xffffffa800947947 */ /* 0x000fea000383ffff */
.L_x_89:
[----:B-1----:R-:W-:Y:S07]  /*a310*/  MOV R5, UR21 ;  /* 0x0000001500057c02 */ /* 0x002fee0008000f00 */
.L_x_187:
[----:B-1----:R1:W2:Y:S02]  /*a320*/  SYNCS.PHASECHK.TRANS64.TRYWAIT P0, [R5+URZ+0xc0], R4 ;  /* 0x0000c004050075a7 */ /* 0x0022a400080011ff */
[----:B--2---:R-:W-:Y:S05]  /*a330*/  @!P0 NANOSLEEP.SYNCS 0x989680 ;  /* 0x009896800000895d */ /* 0x004fea0003900000 */
[----:B------:R-:W2:Y:S02]  /*a340*/  @!P0 SYNCS.PHASECHK.TRANS64 P0, [R5+URZ+0xc0], R4 ;  /* 0x0000c004050085a7 */ /* 0x000ea400080010ff */
[----:B--2---:R-:W-:Y:S05]  /*a350*/  @!P0 BRA `(.L_x_187) ;  /* 0xfffffffc00f08947 */ /* 0x004fea000383ffff */
[----:B------:R-:W-:Y:S05]  /*a360*/  BRA `(.L_x_188) ;  /* 0xffffffa800d87947 */ /* 0x000fea000383ffff */
.L_x_90:
[----:B-1----:R-:W-:Y:S07]  /*a370*/  MOV R5, UR21 ;  /* 0x0000001500057c02 */ /* 0x002fee0008000f00 */
.L_x_189:
[----:B-1----:R1:W2:Y:S02]  /*a380*/  SYNCS.PHASECHK.TRANS64.TRYWAIT P0, [R5+URZ+0xc8], R4 ;  /* 0x0000c804050075a7 */ /* 0x0022a400080011ff */
[----:B--2---:R-:W-:Y:S05]  /*a390*/  @!P0 NANOSLEEP.SYNCS 0x989680 ;  /* 0x009896800000895d */ /* 0x004fea0003900000 */
[----:B------:R-:W2:Y:S02]  /*a3a0*/  @!P0 SYNCS.PHASECHK.TRANS64 P0, [R5+URZ+0xc8], R4 ;  /* 0x0000c804050085a7 */ /* 0x000ea400080010ff */
[----:B--2---:R-:W-:Y:S05]  /*a3b0*/  @!P0 BRA `(.L_x_189) ;  /* 0xfffffffc00f08947 */ /* 0x004fea000383ffff */
[----:B------:R-:W-:Y:S05]  /*a3c0*/  BRA `(.L_x_190) ;  /* 0xffffffac00207947 */ /* 0x000fea000383ffff */
.L_x_92:
[----:B------:R-:W-:-:S07]  /*a3d0*/  MOV R0, UR21 ;  /* 0x0000001500007c02 */ /* 0x000fce0008000f00 */
.L_x_191:
[----:B-1----:R1:W2:Y:S02]  /*a3e0*/  SYNCS.PHASECHK.TRANS64.TRYWAIT P0, [R0+URZ+0xb0], R3 ;  /* 0x0000b003000075a7 */ /* 0x0022a400080011ff */
[----:B--2---:R-:W-:Y:S05]  /*a3f0*/  @!P0 NANOSLEEP.SYNCS 0x989680 ;  /* 0x009896800000895d */ /* 0x004fea0003900000 */
[----:B------:R-:W2:Y:S02]  /*a400*/  @!P0 SYNCS.PHASECHK.TRANS64 P0, [R0+URZ+0xb0], R3 ;  /* 0x0000b003000085a7 */ /* 0x000ea400080010ff */
[----:B--2---:R-:W-:Y:S05]  /*a410*/  @!P0 BRA `(.L_x_191) ;  /* 0xfffffffc00f08947 */ /* 0x004fea000383ffff */
[----:B------:R-:W-:Y:S05]  /*a420*/  BRA `(.L_x_192) ;  /* 0xffffffac00987947 */ /* 0x000fea000383ffff */
.L_x_93:
[----:B-1----:R-:W-:-:S07]  /*a430*/  MOV R0, UR21 ;  /* 0x0000001500007c02 */ /* 0x002fce0008000f00 */
.L_x_193:
[----:B-1----:R1:W2:Y:S02]  /*a440*/  SYNCS.PHASECHK.TRANS64.TRYWAIT P0, [R0+URZ+0xb8], R3 ;  /* 0x0000b803000075a7 */ /* 0x0022a400080011ff */
[----:B--2---:R-:W-:Y:S05]  /*a450*/  @!P0 NANOSLEEP.SYNCS 0x989680 ;  /* 0x009896800000895d */ /* 0x004fea0003900000 */
[----:B------:R-:W2:Y:S02]  /*a460*/  @!P0 SYNCS.PHASECHK.TRANS64 P0, [R0+URZ+0xb8], R3 ;  /* 0x0000b803000085a7 */ /* 0x000ea400080010ff */
[----:B--2---:R-:W-:Y:S05]  /*a470*/  @!P0 BRA `(.L_x_193) ;  /* 0xfffffffc00f08947 */ /* 0x004fea000383ffff */
[----:B------:R-:W-:Y:S05]  /*a480*/  BRA `(.L_x_194) ;  /* 0xffffffac00887947 */ /* 0x000fea000383ffff */
.L_x_94:
[----:B-1----:R-:W-:-:S07]  /*a490*/  MOV R0, UR21 ;  /* 0x0000001500007c02 */ /* 0x002fce0008000f00 */
.L_x_195:
[----:B-1----:R1:W2:Y:S02]  /*a4a0*/  SYNCS.PHASECHK.TRANS64.TRYWAIT P0, [R0+URZ+0xc0], R3 ;  /* 0x0000c003000075a7 */ /* 0x0022a400080011ff */
[----:B--2---:R-:W-:Y:S05]  /*a4b0*/  @!P0 NANOSLEEP.SYNCS 0x989680 ;  /* 0x009896800000895d */ /* 0x004fea0003900000 */
[----:B------:R-:W2:Y:S02]  /*a4c0*/  @!P0 SYNCS.PHASECHK.TRANS64 P0, [R0+URZ+0xc0], R3 ;  /* 0x0000c003000085a7 */ /* 0x000ea400080010ff */
[----:B--2---:R-:W-:Y:S05]  /*a4d0*/  @!P0 BRA `(.L_x_195) ;  /* 0xfffffffc00f08947 */ /* 0x004fea000383ffff */
[----:B------:R-:W-:Y:S05]  /*a4e0*/  BRA `(.L_x_196) ;  /* 0xffffffac00787947 */ /* 0x000fea000383ffff */
.L_x_96:
[----:B-1----:R1:W2:Y:S02]  /*a4f0*/  SYNCS.PHASECHK.TRANS64.TRYWAIT P0, [R3+URZ+0xe0], R0 ;  /* 0x0000e000030075a7 */ /* 0x0022a400080011ff */
[----:B--2---:R-:W-:Y:S05]  /*a500*/  @!P0 NANOSLEEP.SYNCS 0x989680 ;  /* 0x009896800000895d */ /* 0x004fea0003900000 */
[----:B------:R-:W2:Y:S02]  /*a510*/  @!P0 SYNCS.PHASECHK.TRANS64 P0, [R3+URZ+0xe0], R0 ;  /* 0x0000e000030085a7 */ /* 0x000ea400080010ff */
[----:B--2---:R-:W-:Y:S05]  /*a520*/  @!P0 BRA `(.L_x_96) ;  /* 0xfffffffc00f08947 */ /* 0x004fea000383ffff */
[----:B------:R-:W-:Y:S05]  /*a530*/  BRA `(.L_x_197) ;  /* 0xffffffb000447947 */ /* 0x000fea000383ffff */
.L_x_107:
[----:B-1----:R-:W-:Y:S04]  /*a540*/  MOV R0, UR44 ;  /* 0x0000002c00007c02 */ /* 0x002fe80008000f00 */
[----:B------:R1:W2:Y:S03]  /*a550*/  SYNCS.PHASECHK.TRANS64.TRYWAIT P1, [R0+URZ+0x90], R5 ;  /* 0x00009005000075a7 */ /* 0x0002a600080211ff */
[----:B--2---:R-:W-:Y:S05]  /*a560*/  @!P1 NANOSLEEP.SYNCS 0x989680 ;  /* 0x009896800000995d */ /* 0x004fea0003900000 */
[----:B------:R-:W2:Y:S02]  /*a570*/  @!P1 SYNCS.PHASECHK.TRANS64 P1, [R0+URZ+0x90], R5 ;  /* 0x00009005000095a7 */ /* 0x000ea400080210ff */
[----:B--2---:R-:W-:Y:S05]  /*a580*/  @!P1 BRA `(.L_x_107) ;  /* 0xfffffffc00ec9947 */ /* 0x004fea000383ffff */
[----:B------:R-:W-:Y:S05]  /*a590*/  BRA `(.L_x_106) ;  /* 0xffffffbc00d87947 */ /* 0x000fea000383ffff */
.L_x_109:
[----:B-1----:R1:W4:Y:S02]  /*a5a0*/  SYNCS.PHASECHK.TRANS64.TRYWAIT P0, [R98+URZ+0x100], R3 ;  /* 0x00010003620075a7 */ /* 0x00232400080011ff */
[----:B----4-:R-:W-:Y:S05]  /*a5b0*/  @!P0 NANOSLEEP.SYNCS 0x989680 ;  /* 0x009896800000895d */ /* 0x010fea0003900000 */
[----:B------:R-:W4:Y:S02]  /*a5c0*/  @!P0 SYNCS.PHASECHK.TRANS64 P0, [R98+URZ+0x100], R3 ;  /* 0x00010003620085a7 */ /* 0x000f2400080010ff */
[----:B----4-:R-:W-:Y:S05]  /*a5d0*/  @!P0 BRA `(.L_x_109) ;  /* 0xfffffffc00f08947 */ /* 0x010fea000383ffff */
[----:B------:R-:W-:Y:S05]  /*a5e0*/  BRA `(.L_x_108) ;  /* 0xffffffc000047947 */ /* 0x000fea000383ffff */
.L_x_118:
[----:B--2---:R2:W3:Y:S02]  /*a5f0*/  SYNCS.PHASECHK.TRANS64.TRYWAIT P0, [R3+URZ+0x90], R0 ;  /* 0x00009000030075a7 */ /* 0x0044e400080011ff */
[----:B---3--:R-:W-:Y:S05]  /*a600*/  @!P0 NANOSLEEP.SYNCS 0x989680 ;  /* 0x009896800000895d */ /* 0x008fea0003900000 */
[----:B------:R-:W3:Y:S02]  /*a610*/  @!P0 SYNCS.PHASECHK.TRANS64 P0, [R3+URZ+0x90], R0 ;  /* 0x00009000030085a7 */ /* 0x000ee400080010ff */
[----:B---3--:R-:W-:Y:S05]  /*a620*/  @!P0 BRA `(.L_x_118) ;  /* 0xfffffffc00f08947 */ /* 0x008fea000383ffff */
[----:B------:R-:W-:Y:S05]  /*a630*/  BRA `(.L_x_117) ;  /* 0xffffffc800e87947 */ /* 0x000fea000383ffff */
.L_x_126:
[----:B-1----:R1:W3:Y:S02]  /*a640*/  SYNCS.PHASECHK.TRANS64.TRYWAIT P0, [R63+URZ+0x90], R4 ;  /* 0x000090043f0075a7 */ /* 0x0022e400080011ff */
[----:B---3--:R-:W-:Y:S05]  /*a650*/  @!P0 NANOSLEEP.SYNCS 0x989680 ;  /* 0x009896800000895d */ /* 0x008fea0003900000 */
[----:B------:R-:W3:Y:S02]  /*a660*/  @!P0 SYNCS.PHASECHK.TRANS64 P0, [R63+URZ+0x90], R4 ;  /* 0x000090043f0085a7 */ /* 0x000ee400080010ff */
[----:B---3--:R-:W-:Y:S05]  /*a670*/  @!P0 BRA `(.L_x_126) ;  /* 0xfffffffc00f08947 */ /* 0x008fea000383ffff */
[----:B------:R-:W-:Y:S05]  /*a680*/  BRA `(.L_x_125) ;  /* 0xffffffd400f07947 */ /* 0x000fea000383ffff */
.L_x_134:
[----:B-1----:R1:W3:Y:S02]  /*a690*/  SYNCS.PHASECHK.TRANS64.TRYWAIT P0, [R108+URZ+0x90], R3 ;  /* 0x000090036c0075a7 */ /* 0x0022e400080011ff */
[----:B---3--:R-:W-:Y:S05]  /*a6a0*/  @!P0 NANOSLEEP.SYNCS 0x989680 ;  /* 0x009896800000895d */ /* 0x008fea0003900000 */
[----:B------:R-:W3:Y:S02]  /*a6b0*/  @!P0 SYNCS.PHASECHK.TRANS64 P0, [R108+URZ+0x90], R3 ;  /* 0x000090036c0085a7 */ /* 0x000ee400080010ff */
[----:B---3--:R-:W-:Y:S05]  /*a6c0*/  @!P0 BRA `(.L_x_134) ;  /* 0xfffffffc00f08947 */ /* 0x008fea000383ffff */
[----:B------:R-:W-:Y:S05]  /*a6d0*/  BRA `(.L_x_133) ;  /* 0xffffffe000f47947 */ /* 0x000fea000383ffff */
        .weak           $__internal_0_$__cuda_sm10x_tcgen05_guardrail_trap_col_being_dealloced_not_returned_by_alloc
        .type           $__internal_0_$__cuda_sm10x_tcgen05_guardrail_trap_col_being_dealloced_not_returned_by_alloc,@function
        .size           $__internal_0_$__cuda_sm10x_tcgen05_guardrail_trap_col_being_dealloced_not_returned_by_alloc,($__internal_1_$__cuda_sm10x_tcgen05_guardrail_trap_phase_invalid_during_alloc - $__internal_0_$__cuda_sm10x_tcgen05_guardrail_trap_col_being_dealloced_not_returned_by_alloc)
$__internal_0_$__cuda_sm10x_tcgen05_guardrail_trap_col_being_dealloced_not_returned_by_alloc:
[----:B------:R-:W-:Y:S05]  /*a6e0*/  BPT.TRAP 0x1 ;  /* 0x000000040000795c */ /* 0x000fea0000300000 */
[----:B------:R-:W-:-:S04]  /*a6f0*/  HFMA2 R3, -RZ, RZ, 0, 0 ;  /* 0x00000000ff037431 */ /* 0x000fc800000001ff */
[----:B------:R-:W-:Y:S05]  /*a700*/  RET.REL.NODEC R2 `(_ZN7cutlass13device_kernelINS_4gemm6kernel13GemmUniversalIN4cute5tupleIJiiiiEEENS1_10collective13CollectiveMmaINS1_35MainloopSm100TmaUmmaWarpSpecializedILi9ELi2ELi4ENS5_IJNS4_1CILi2EEENSA_ILi1EEESC_EEEEENS5_IJNSA_ILi64EEENSA_ILi256EEENSA_ILi32EEEEEENS_10bfloat16_tENS5_IJlSC_lEEESJ_SK_NS4_8TiledMMAINS4_8MMA_AtomIJNS4_20SM100_MMA_F16BF16_SSISJ_SJ_fLi64ELi256ELNS4_4UMMA5MajorE0ELSP_0ELNSO_7ScaleInE0ELSQ_0EEEEEENS4_6LayoutINS5_IJSC_SC_SC_EEENS5_IJNSA_ILi0EEESV_SV_EEEEENS5_IJNS4_10UnderscoreESY_SY_EEEEENS4_13SM90_TMA_LOADENS4_14ComposedLayoutINS4_7SwizzleILi2ELi4ELi3EEENS4_18smem_ptr_flag_bitsILi16EEENST_INS5_IJNSA_ILi8EEESH_EEENS5_IJSH_SC_EEEEEEEvNS4_8identityENS4_23SM90_TMA_LOAD_MULTICASTES1B_vS1C_EENS_8epilogue10collective18CollectiveEpilogueINS1F_23Sm100TmaWarpSpecializedILi4ELi2ELi32ELb1ELb0EEEJSI_NS5_IJNST_ISF_SC_EES1K_EEESJ_SK_SJ_SK_NS1F_6fusion15FusionCallbacksIS1J_NS1M_17LinearCombinationISJ_fSJ_fLNS_15FloatRoundStyleE2EEESI_S1L_JEEENS4_5SM1004TMEM4LOAD26SM100_TMEM_LOAD_16dp256b8xES11_NS12_INS13_ILi3ELi4ELi3EEES16_NST_INS5_IJS17_SF_EEENS5_IJSF_SC_EEEEEEENS4_17SM75_U32x4_LDSM_NENS4_14SM90_TMA_STOREES20_NS4_17SM90_U32x4_STSM_NENS4_39AutoVectorizingCopyWithAssumedAlignmentILi128EEEEEEvvEEEEvNT_6ParamsE) ;  /* 0xffffff58023c7950 */ /* 0x000fea0003c3ffff */
        .weak           $__internal_1_$__cuda_sm10x_tcgen05_guardrail_trap_phase_invalid_during_alloc
        .type           $__internal_1_$__cuda_sm10x_tcgen05_guardrail_trap_phase_invalid_during_alloc,@function
        .size           $__internal_1_$__cuda_sm10x_tcgen05_guardrail_trap_phase_invalid_during_alloc,($__internal_2_$__cuda_sm10x_tcgen05_guardrail_trap_unallocated_columns_being_dealloced - $__internal_1_$__cuda_sm10x_tcgen05_guardrail_trap_phase_invalid_during_alloc)
$__internal_1_$__cuda_sm10x_tcgen05_guardrail_trap_phase_invalid_during_alloc:
[----:B------:R-:W-:Y:S05]  /*a710*/  BPT.TRAP 0x1 ;  /* 0x000000040000795c */ /* 0x000fea0000300000 */
[----:B------:R-:W-:-:S04]  /*a720*/  MOV R5, 0x0 ;  /* 0x0000000000057802 */ /* 0x000fc80000000f00 */
[----:B------:R-:W-:Y:S05]  /*a730*/  RET.REL.NODEC R4 `(_ZN7cutlass13device_kernelINS_4gemm6kernel13GemmUniversalIN4cute5tupleIJiiiiEEENS1_10collective13CollectiveMmaINS1_35MainloopSm100TmaUmmaWarpSpecializedILi9ELi2ELi4ENS5_IJNS4_1CILi2EEENSA_ILi1EEESC_EEEEENS5_IJNSA_ILi64EEENSA_ILi256EEENSA_ILi32EEEEEENS_10bfloat16_tENS5_IJlSC_lEEESJ_SK_NS4_8TiledMMAINS4_8MMA_AtomIJNS4_20SM100_MMA_F16BF16_SSISJ_SJ_fLi64ELi256ELNS4_4UMMA5MajorE0ELSP_0ELNSO_7ScaleInE0ELSQ_0EEEEEENS4_6LayoutINS5_IJSC_SC_SC_EEENS5_IJNSA_ILi0EEESV_SV_EEEEENS5_IJNS4_10UnderscoreESY_SY_EEEEENS4_13SM90_TMA_LOADENS4_14ComposedLayoutINS4_7SwizzleILi2ELi4ELi3EEENS4_18smem_ptr_flag_bitsILi16EEENST_INS5_IJNSA_ILi8EEESH_EEENS5_IJSH_SC_EEEEEEEvNS4_8identityENS4_23SM90_TMA_LOAD_MULTICASTES1B_vS1C_EENS_8epilogue10collective18CollectiveEpilogueINS1F_23Sm100TmaWarpSpecializedILi4ELi2ELi32ELb1ELb0EEEJSI_NS5_IJNST_ISF_SC_EES1K_EEESJ_SK_SJ_SK_NS1F_6fusion15FusionCallbacksIS1J_NS1M_17LinearCombinationISJ_fSJ_fLNS_15FloatRoundStyleE2EEESI_S1L_JEEENS4_5SM1004TMEM4LOAD26SM100_TMEM_LOAD_16dp256b8xES11_NS12_INS13_ILi3ELi4ELi3EEES16_NST_INS5_IJS17_SF_EEENS5_IJSF_SC_EEEEEEENS4_17SM75_U32x4_LDSM_NENS4_14SM90_TMA_STOREES20_NS4_17SM90_U32x4_STSM_NENS4_39AutoVectorizingCopyWithAssumedAlignmentILi128EEEEEEvvEEEEvNT_6ParamsE) ;  /* 0xffffff5804307950 */ /* 0x000fea0003c3ffff */
        .weak           $__internal_2_$__cuda_sm10x_tcgen05_guardrail_trap_unallocated_columns_being_dealloced
        .type           $__internal_2_$__cuda_sm10x_tcgen05_guardrail_trap_unallocated_columns_being_dealloced,@function
        .size           $__internal_2_$__cuda_sm10x_tcgen05_guardrail_trap_unallocated_columns_being_dealloced,(.L_x_199 - $__internal_2_$__cuda_sm10x_tcgen05_guardrail_trap_unallocated_columns_being_dealloced)
$__internal_2_$__cuda_sm10x_tcgen05_guardrail_trap_unallocated_columns_being_dealloced:
[----:B------:R-:W-:Y:S05]  /*a740*/  BPT.TRAP 0x1 ;  /* 0x000000040000795c */ /* 0x000fea0000300000 */
[----:B------:R-:W-:-:S04]  /*a750*/  HFMA2 R3, -RZ, RZ, 0, 0 ;  /* 0x00000000ff037431 */ /* 0x000fc800000001ff */
[----:B------:R-:W-:Y:S05]  /*a760*/  RET.REL.NODEC R2 `(_ZN7cutlass13device_kernelINS_4gemm6kernel13GemmUniversalIN4cute5tupleIJiiiiEEENS1_10collective13CollectiveMmaINS1_35MainloopSm100TmaUmmaWarpSpecializedILi9ELi2ELi4ENS5_IJNS4_1CILi2EEENSA_ILi1EEESC_EEEEENS5_IJNSA_ILi64EEENSA_ILi256EEENSA_ILi32EEEEEENS_10bfloat16_tENS5_IJlSC_lEEESJ_SK_NS4_8TiledMMAINS4_8MMA_AtomIJNS4_20SM100_MMA_F16BF16_SSISJ_SJ_fLi64ELi256ELNS4_4UMMA5MajorE0ELSP_0ELNSO_7ScaleInE0ELSQ_0EEEEEENS4_6LayoutINS5_IJSC_SC_SC_EEENS5_IJNSA_ILi0EEESV_SV_EEEEENS5_IJNS4_10UnderscoreESY_SY_EEEEENS4_13SM90_TMA_LOADENS4_14ComposedLayoutINS4_7SwizzleILi2ELi4ELi3EEENS4_18smem_ptr_flag_bitsILi16EEENST_INS5_IJNSA_ILi8EEESH_EEENS5_IJSH_SC_EEEEEEEvNS4_8identityENS4_23SM90_TMA_LOAD_MULTICASTES1B_vS1C_EENS_8epilogue10collective18CollectiveEpilogueINS1F_23Sm100TmaWarpSpecializedILi4ELi2ELi32ELb1ELb0EEEJSI_NS5_IJNST_ISF_SC_EES1K_EEESJ_SK_SJ_SK_NS1F_6fusion15FusionCallbacksIS1J_NS1M_17LinearCombinationISJ_fSJ_fLNS_15FloatRoundStyleE2EEESI_S1L_JEEENS4_5SM1004TMEM4LOAD26SM100_TMEM_LOAD_16dp256b8xES11_NS12_INS13_ILi3ELi4ELi3EEES16_NST_INS5_IJS17_SF_EEENS5_IJSF_SC_EEEEEEENS4_17SM75_U32x4_LDSM_NENS4_14SM90_TMA_STOREES20_NS4_17SM90_U32x4_STSM_NENS4_39AutoVectorizingCopyWithAssumedAlignmentILi128EEEEEEvvEEEEvNT_6ParamsE) ;  /* 0xffffff5802247950 */ /* 0x000fea0003c3ffff */
.L_x_198:
[----:B------:R-:W-:-:S00]  /*a770*/  BRA `(.L_x_198) ;  /* 0xfffffffc00fc7947 */ /* 0x000fc0000383ffff */
[----:B------:R-:W-:-:S00]  /*a780*/  NOP ;  /* 0x0000000000007918 */ /* 0x000fc00000000000 */
[----:B------:R-:W-:-:S00]  /*a790*/  NOP ;  /* 0x0000000000007918 */ /* 0x000fc00000000000 */
[----:B------:R-:W-:-:S00]  /*a7a0*/  NOP ;  /* 0x0000000000007918 */ /* 0x000fc00000000000 */
[----:B------:R-:W-:-:S00]  /*a7b0*/  NOP ;  /* 0x0000000000007918 */ /* 0x000fc00000000000 */
[----:B------:R-:W-:-:S00]  /*a7c0*/  NOP ;  /* 0x0000000000007918 */ /* 0x000fc00000000000 */
[----:B------:R-:W-:-:S00]  /*a7d0*/  NOP ;  /* 0x0000000000007918 */ /* 0x000fc00000000000 */
[----:B------:R-:W-:-:S00]  /*a7e0*/  NOP ;  /* 0x0000000000007918 */ /* 0x000fc00000000000 */
[----:B------:R-:W-:-:S00]  /*a7f0*/  NOP ;  /* 0x0000000000007918 */ /* 0x000fc00000000000 */
.L_x_199:


//--------------------- .nv.global.init           --------------------------
	.section	.nv.global.init,"aw",@progbits
.nv.global.init:
	.type		$str$27,@object
	.size		$str$27,($str$28 - $str$27)
$str$27:
        /*0000*/ 	.byte	0x28, 0x61, 0x64, 0x64, 0x72, 0x65, 0x73, 0x73, 0x20, 0x26, 0x20, 0x6d, 0x61, 0x73, 0x6b, 0x29
        /*0010*/ 	.byte	0x20, 0x3d, 0x3d, 0x20, 0x30, 0x00
	.type		$str$28,@object
	.size		$str$28,($str$26 - $str$28)
$str$28:
        /*0016*/ 	.byte	0x2f, 0x74, 0x6d, 0x70, 0x2f, 0x63, 0x75, 0x74, 0x6c, 0x61, 0x73, 0x73, 0x5f, 0x73, 0x77, 0x65
        /*0026*/ 	.byte	0x65, 0x70, 0x5f, 0x73, 0x72, 0x63, 0x2f, 0x69, 0x6e, 0x63, 0x6c, 0x75, 0x64, 0x65, 0x2f, 0x63
        /*0036*/ 	.byte	0x75, 0x74, 0x65, 0x2f, 0x70, 0x6f, 0x69, 0x6e, 0x74, 0x65, 0x72, 0x5f, 0x66, 0x6c, 0x61, 0x67
        /*0046*/ 	.byte	0x67, 0x65, 0x64, 0x2e, 0x68, 0x70, 0x70, 0x00
	.type		$str$26,@object
	.size		$str$26,($str$25 - $str$26)
$str$26:
        /*004e*/ 	.byte	0x2f, 0x74, 0x6d, 0x70, 0x2f, 0x63, 0x75, 0x74, 0x6c, 0x61, 0x73, 0x73, 0x5f, 0x73, 0x77, 0x65
        /*005e*/ 	.byte	0x65, 0x70, 0x5f, 0x73, 0x72, 0x63, 0x2f, 0x69, 0x6e, 0x63, 0x6c, 0x75, 0x64, 0x65, 0x2f, 0x63
        /*006e*/ 	.byte	0x75, 0x74, 0x65, 0x2f, 0x61, 0x74, 0x6f, 0x6d, 0x2f, 0x63, 0x6f, 0x70, 0x79, 0x5f, 0x74, 0x72
        /*007e*/ 	.byte	0x61, 0x69, 0x74, 0x73, 0x5f, 0x73, 0x6d, 0x31, 0x30, 0x30, 0x2e, 0x68, 0x70, 0x70, 0x00
	.type		$str$25,@object
	.size		$str$25,(__unnamed_1 - $str$25)
$str$25:
        /*008d*/ 	.byte	0x28, 0x28, 0x75, 0x69, 0x6e, 0x74, 0x33, 0x32, 0x5f, 0x74, 0x28, 0x74, 0x68, 0x72, 0x65, 0x61
        /*009d*/ 	.byte	0x64, 0x49, 0x64, 0x78, 0x2e, 0x78, 0x29, 0x20, 0x2f, 0x20, 0x33, 0x32, 0x29, 0x20, 0x25, 0x20
        /*00ad*/ 	.byte	0x34, 0x29, 0x20, 0x3d, 0x3d, 0x20, 0x28, 0x28, 0x28, 0x74, 0x6d, 0x65, 0x6d, 0x5f, 0x61, 0x64
        /*00bd*/ 	.byte	0x64, 0x72, 0x20, 0x3e, 0x3e, 0x20, 0x31, 0x36, 0x29, 0x20, 0x2f, 0x20, 0x33, 0x32, 0x29, 0x20
        /*00cd*/ 	.byte	0x25, 0x20, 0x34, 0x29, 0x00
	.type		__unnamed_1,@object
	.size		__unnamed_1,(__unnamed_2 - __unnamed_1)
__unnamed_1:
        /*00d2*/ 	.byte	0x61, 0x75, 0x74, 0x6f, 0x20, 0x63, 0x75, 0x74, 0x65, 0x3a, 0x3a, 0x61, 0x73, 0x5f, 0x70, 0x6f
        /* <DEDUP_REMOVED lines=24> */
        /*0262*/ 	.byte	0x30, 0x39, 0x36, 0x3e, 0x3e, 0x3e, 0x3e, 0x5d, 0x00
	.type		__unnamed_2,@object
	.size		__unnamed_2,(.L_2 - __unnamed_2)
__unnamed_2:
        /* <DEDUP_REMOVED lines=46> */
        /*054b*/ 	.byte	0x75, 0x74, 0x65, 0x3a, 0x3a, 0x43, 0x3c, 0x30, 0x3e, 0x3e, 0x3e, 0x3e, 0x5d, 0x00
.L_2:


//--------------------- .nv.shared._ZN7cutlass13device_kernelINS_4gemm6kernel13GemmUniversalIN4cute5tupleIJiiiiEEENS1_10collective13CollectiveMmaINS1_35MainloopSm100TmaUmmaWarpSpecializedILi9ELi2ELi4ENS5_IJNS4_1CILi2EEENSA_ILi1EEESC_EEEEENS5_IJNSA_ILi64EEENSA_ILi256EEENSA_ILi32EEEEEENS_10bfloat16_tENS5_IJlSC_lEEESJ_SK_NS4_8TiledMMAINS4_8MMA_AtomIJNS4_20SM100_MMA_F16BF16_SSISJ_SJ_fLi64ELi256ELNS4_4UMMA5MajorE0ELSP_0ELNSO_7ScaleInE0ELSQ_0EEEEEENS4_6LayoutINS5_IJSC_SC_SC_EEENS5_IJNSA_ILi0EEESV_SV_EEEEENS5_IJNS4_10UnderscoreESY_SY_EEEEENS4_13SM90_TMA_LOADENS4_14ComposedLayoutINS4_7SwizzleILi2ELi4ELi3EEENS4_18smem_ptr_flag_bitsILi16EEENST_INS5_IJNSA_ILi8EEESH_EEENS5_IJSH_SC_EEEEEEEvNS4_8identityENS4_23SM90_TMA_LOAD_MULTICASTES1B_vS1C_EENS_8epilogue10collective18CollectiveEpilogueINS1F_23Sm100TmaWarpSpecializedILi4ELi2ELi32ELb1ELb0EEEJSI_NS5_IJNST_ISF_SC_EES1K_EEESJ_SK_SJ_SK_NS1F_6fusion15FusionCallbacksIS1J_NS1M_17LinearCombinationISJ_fSJ_fLNS_15FloatRoundStyleE2EEESI_S1L_JEEENS4_5SM1004TMEM4LOAD26SM100_TMEM_LOAD_16dp256b8xES11_NS12_INS13_ILi3ELi4ELi3EEES16_NST_INS5_IJS17_SF_EEENS5_IJSF_SC_EEEEEEENS4_17SM75_U32x4_LDSM_NENS4_14SM90_TMA_STOREES20_NS4_17SM90_U32x4_STSM_NENS4_39AutoVectorizingCopyWithAssumedAlignmentILi128EEEEEEvvEEEEvNT_6ParamsE --------------------------
	.section	.nv.shared._ZN7cutlass13device_kernelINS_4gemm6kernel13GemmUniversalIN4cute5tupleIJiiiiEEENS1_10collective13CollectiveMmaINS1_35MainloopSm100TmaUmmaWarpSpecializedILi9ELi2ELi4ENS5_IJNS4_1CILi2EEENSA_ILi1EEESC_EEEEENS5_IJNSA_ILi64EEENSA_ILi256EEENSA_ILi32EEEEEENS_10bfloat16_tENS5_IJlSC_lEEESJ_SK_NS4_8TiledMMAINS4_8MMA_AtomIJNS4_20SM100_MMA_F16BF16_SSISJ_SJ_fLi64ELi256ELNS4_4UMMA5MajorE0ELSP_0ELNSO_7ScaleInE0ELSQ_0EEEEEENS4_6LayoutINS5_IJSC_SC_SC_EEENS5_IJNSA_ILi0EEESV_SV_EEEEENS5_IJNS4_10UnderscoreESY_SY_EEEEENS4_13SM90_TMA_LOADENS4_14ComposedLayoutINS4_7SwizzleILi2ELi4ELi3EEENS4_18smem_ptr_flag_bitsILi16EEENST_INS5_IJNSA_ILi8EEESH_EEENS5_IJSH_SC_EEEEEEEvNS4_8identityENS4_23SM90_TMA_LOAD_MULTICASTES1B_vS1C_EENS_8epilogue10collective18CollectiveEpilogueINS1F_23Sm100TmaWarpSpecializedILi4ELi2ELi32ELb1ELb0EEEJSI_NS5_IJNST_ISF_SC_EES1K_EEESJ_SK_SJ_SK_NS1F_6fusion15FusionCallbacksIS1J_NS1M_17LinearCombinationISJ_fSJ_fLNS_15FloatRoundStyleE2EEESI_S1L_JEEENS4_5SM1004TMEM4LOAD26SM100_TMEM_LOAD_16dp256b8xES11_NS12_INS13_ILi3ELi4ELi3EEES16_NST_INS5_IJS17_SF_EEENS5_IJSF_SC_EEEEEEENS4_17SM75_U32x4_LDSM_NENS4_14SM90_TMA_STOREES20_NS4_17SM90_U32x4_STSM_NENS4_39AutoVectorizingCopyWithAssumedAlignmentILi128EEEEEEvvEEEEvNT_6ParamsE,"aw",@nobits
	.sectionflags	@""
	.align	16
	.zero		1024


//--------------------- .nv.shared.reserved.0     --------------------------
	.section	.nv.shared.reserved.0,"aw",@nobits
	.weak		__nv_reservedSMEM_offset_0_alias
	.size		__nv_reservedSMEM_offset_0_alias, 0, 64
	.other		__nv_reservedSMEM_offset_0_alias,@"STO_CUDA_RESERVED_SHARED STV_DEFAULT"
__nv_reservedSMEM_offset_0_alias:
	.zero		0
.nv.shared.reserved.0:
	.zero		64
	.weak		__nv_reservedSMEM_tcgen05_partition
	.type		__nv_reservedSMEM_tcgen05_partition,@object
	.size		__nv_reservedSMEM_tcgen05_partition,(.L_0 - __nv_reservedSMEM_tcgen05_partition)
__nv_reservedSMEM_tcgen05_partition:
	.zero		32
.L_0:


//--------------------- .nv.global                --------------------------
	.section	.nv.global,"aw",@nobits
.nv.global:
	.type		_ZN40_INTERNAL_e730d489_4_k_cu_ede37ee4_169234cute1_E,@object
	.size		_ZN40_INTERNAL_e730d489_4_k_cu_ede37ee4_169234cute1_E,(_ZN40_INTERNAL_e730d489_4_k_cu_ede37ee4_169234cuda3std3__45__cpo6cbeginE - _ZN40_INTERNAL_e730d489_4_k_cu_ede37ee4_169234cute1_E)
_ZN40_INTERNAL_e730d489_4_k_cu_ede37ee4_169234cute1_E:
	.zero		1
	.type		_ZN40_INTERNAL_e730d489_4_k_cu_ede37ee4_169234cuda3std3__45__cpo6cbeginE,@object
	.size		_ZN40_INTERNAL_e730d489_4_k_cu_ede37ee4_169234cuda3std3__45__cpo6cbeginE,(_ZN40_INTERNAL_e730d489_4_k_cu_ede37ee4_169234cuda3std3__48in_placeE - _ZN40_INTERNAL_e730d489_4_k_cu_ede37ee4_169234cuda3std3__45__cpo6cbeginE)
_ZN40_INTERNAL_e730d489_4_k_cu_ede37ee4_169234cuda3std3__45__cpo6cbeginE:
	.zero		1
	.type		_ZN40_INTERNAL_e730d489_4_k_cu_ede37ee4_169234cuda3std3__48in_placeE,@object
	.size		_ZN40_INTERNAL_e730d489_4_k_cu_ede37ee4_169234cuda3std3__48in_placeE,(_ZN40_INTERNAL_e730d489_4_k_cu_ede37ee4_169234cuda3std6ranges3__45__cpo9iter_moveE - _ZN40_INTERNAL_e730d489_4_k_cu_ede37ee4_169234cuda3std3__48in_placeE)
_ZN40_INTERNAL_e730d489_4_k_cu_ede37ee4_169234cuda3std3__48in_placeE:
	.zero		1
	.type		_ZN40_INTERNAL_e730d489_4_k_cu_ede37ee4_169234cuda3std6ranges3__45__cpo9iter_moveE,@object
	.size		_ZN40_INTERNAL_e730d489_4_k_cu_ede37ee4_169234cuda3std6ranges3__45__cpo9iter_moveE,(_ZN40_INTERNAL_e730d489_4_k_cu_ede37ee4_169234cuda3std3__45__cpo5beginE - _ZN40_INTERNAL_e730d489_4_k_cu_ede37ee4_169234cuda3std6ranges3__45__cpo9iter_moveE)
_ZN40_INTERNAL_e730d489_4_k_cu_ede37ee4_169234cuda3std6ranges3__45__cpo9iter_moveE:
	.zero		1
	.type		_ZN40_INTERNAL_e730d489_4_k_cu_ede37ee4_169234cuda3std3__45__cpo5beginE,@object
	.size		_ZN40_INTERNAL_e730d489_4_k_cu_ede37ee4_169234cuda3std3__45__cpo5beginE,(_ZN40_INTERNAL_e730d489_4_k_cu_ede37ee4_169234cuda3std3__442_GLOBAL__N__e730d489_4_k_cu_ede37ee4_169236ignoreE - _ZN40_INTERNAL_e730d489_4_k_cu_ede37ee4_169234cuda3std3__45__cpo5beginE)
_ZN40_INTERNAL_e730d489_4_k_cu_ede37ee4_169234cuda3std3__45__cpo5beginE:
	.zero		1
	.type		_ZN40_INTERNAL_e730d489_4_k_cu_ede37ee4_169234cuda3std3__442_GLOBAL__N__e730d489_4_k_cu_ede37ee4_169236ignoreE,@object
	.size		_ZN40_INTERNAL_e730d489_4_k_cu_ede37ee4_169234cuda3std3__442_GLOBAL__N__e730d489_4_k_cu_ede37ee4_169236ignoreE,(_ZN40_INTERNAL_e730d489_4_k_cu_ede37ee4_169234cute7productE - _ZN40_INTERNAL_e730d489_4_k_cu_ede37ee4_169234cuda3std3__442_GLOBAL__N__e730d489_4_k_cu_ede37ee4_169236ignoreE)
_ZN40_INTERNAL_e730d489_4_k_cu_ede37ee4_169234cuda3std3__442_GLOBAL__N__e730d489_4_k_cu_ede37ee4_169236ignoreE:
	.zero		1
	.type		_ZN40_INTERNAL_e730d489_4_k_cu_ede37ee4_169234cute7productE,@object
	.size		_ZN40_INTERNAL_e730d489_4_k_cu_ede37ee4_169234cute7productE,(_ZN40_INTERNAL_e730d489_4_k_cu_ede37ee4_169234cuda3std3__45__cpo3endE - _ZN40_INTERNAL_e730d489_4_k_cu_ede37ee4_169234cute7productE)
_ZN40_INTERNAL_e730d489_4_k_cu_ede37ee4_169234cute7productE:
	.zero		1
	.type		_ZN40_INTERNAL_e730d489_4_k_cu_ede37ee4_169234cuda3std3__45__cpo3endE,@object
	.size		_ZN40_INTERNAL_e730d489_4_k_cu_ede37ee4_169234cuda3std3__45__cpo3endE,(_ZN40_INTERNAL_e730d489_4_k_cu_ede37ee4_169234cuda3std3__419piecewise_constructE - _ZN40_INTERNAL_e730d489_4_k_cu_ede37ee4_169234cuda3std3__45__cpo3endE)
_ZN40_INTERNAL_e730d489_4_k_cu_ede37ee4_169234cuda3std3__45__cpo3endE:
	.zero		1
	.type		_ZN40_INTERNAL_e730d489_4_k_cu_ede37ee4_169234cuda3std3__419piecewise_constructE,@object
	.size		_ZN40_INTERNAL_e730d489_4_k_cu_ede37ee4_169234cuda3std3__419piecewise_constructE,(_ZN40_INTERNAL_e730d489_4_k_cu_ede37ee4_169234cuda3std3__45__cpo4cendE - _ZN40_INTERNAL_e730d489_4_k_cu_ede37ee4_169234cuda3std3__419piecewise_constructE)
_ZN40_INTERNAL_e730d489_4_k_cu_ede37ee4_169234cuda3std3__419piecewise_constructE:
	.zero		1
	.type		_ZN40_INTERNAL_e730d489_4_k_cu_ede37ee4_169234cuda3std3__45__cpo4cendE,@object
	.size		_ZN40_INTERNAL_e730d489_4_k_cu_ede37ee4_169234cuda3std3__45__cpo4cendE,(_ZN40_INTERNAL_e730d489_4_k_cu_ede37ee4_169234cuda3std6ranges3__45__cpo4swapE - _ZN40_INTERNAL_e730d489_4_k_cu_ede37ee4_169234cuda3std3__45__cpo4cendE)
_ZN40_INTERNAL_e730d489_4_k_cu_ede37ee4_169234cuda3std3__45__cpo4cendE:
	.zero		1
	.type		_ZN40_INTERNAL_e730d489_4_k_cu_ede37ee4_169234cuda3std6ranges3__45__cpo4swapE,@object
	.size		_ZN40_INTERNAL_e730d489_4_k_cu_ede37ee4_169234cuda3std6ranges3__45__cpo4swapE,(.L_10 - _ZN40_INTERNAL_e730d489_4_k_cu_ede37ee4_169234cuda3std6ranges3__45__cpo4swapE)
_ZN40_INTERNAL_e730d489_4_k_cu_ede37ee4_169234cuda3std6ranges3__45__cpo4swapE:
	.zero		1
.L_10:


//--------------------- .nv.constant0._ZN7cutlass13device_kernelINS_4gemm6kernel13GemmUniversalIN4cute5tupleIJiiiiEEENS1_10collective13CollectiveMmaINS1_35MainloopSm100TmaUmmaWarpSpecializedILi9ELi2ELi4ENS5_IJNS4_1CILi2EEENSA_ILi1EEESC_EEEEENS5_IJNSA_ILi64EEENSA_ILi256EEENSA_ILi32EEEEEENS_10bfloat16_tENS5_IJlSC_lEEESJ_SK_NS4_8TiledMMAINS4_8MMA_AtomIJNS4_20SM100_MMA_F16BF16_SSISJ_SJ_fLi64ELi256ELNS4_4UMMA5MajorE0ELSP_0ELNSO_7ScaleInE0ELSQ_0EEEEEENS4_6LayoutINS5_IJSC_SC_SC_EEENS5_IJNSA_ILi0EEESV_SV_EEEEENS5_IJNS4_10UnderscoreESY_SY_EEEEENS4_13SM90_TMA_LOADENS4_14ComposedLayoutINS4_7SwizzleILi2ELi4ELi3EEENS4_18smem_ptr_flag_bitsILi16EEENST_INS5_IJNSA_ILi8EEESH_EEENS5_IJSH_SC_EEEEEEEvNS4_8identityENS4_23SM90_TMA_LOAD_MULTICASTES1B_vS1C_EENS_8epilogue10collective18CollectiveEpilogueINS1F_23Sm100TmaWarpSpecializedILi4ELi2ELi32ELb1ELb0EEEJSI_NS5_IJNST_ISF_SC_EES1K_EEESJ_SK_SJ_SK_NS1F_6fusion15FusionCallbacksIS1J_NS1M_17LinearCombinationISJ_fSJ_fLNS_15FloatRoundStyleE2EEESI_S1L_JEEENS4_5SM1004TMEM4LOAD26SM100_TMEM_LOAD_16dp256b8xES11_NS12_INS13_ILi3ELi4ELi3EEES16_NST_INS5_IJS17_SF_EEENS5_IJSF_SC_EEEEEEENS4_17SM75_U32x4_LDSM_NENS4_14SM90_TMA_STOREES20_NS4_17SM90_U32x4_STSM_NENS4_39AutoVectorizingCopyWithAssumedAlignmentILi128EEEEEEvvEEEEvNT_6ParamsE --------------------------
	.section	.nv.constant0._ZN7cutlass13device_kernelINS_4gemm6kernel13GemmUniversalIN4cute5tupleIJiiiiEEENS1_10collective13CollectiveMmaINS1_35MainloopSm100TmaUmmaWarpSpecializedILi9ELi2ELi4ENS5_IJNS4_1CILi2EEENSA_ILi1EEESC_EEEEENS5_IJNSA_ILi64EEENSA_ILi256EEENSA_ILi32EEEEEENS_10bfloat16_tENS5_IJlSC_lEEESJ_SK_NS4_8TiledMMAINS4_8MMA_AtomIJNS4_20SM100_MMA_F16BF16_SSISJ_SJ_fLi64ELi256ELNS4_4UMMA5MajorE0ELSP_0ELNSO_7ScaleInE0ELSQ_0EEEEEENS4_6LayoutINS5_IJSC_SC_SC_EEENS5_IJNSA_ILi0EEESV_SV_EEEEENS5_IJNS4_10UnderscoreESY_SY_EEEEENS4_13SM90_TMA_LOADENS4_14ComposedLayoutINS4_7SwizzleILi2ELi4ELi3EEENS4_18smem_ptr_flag_bitsILi16EEENST_INS5_IJNSA_ILi8EEESH_EEENS5_IJSH_SC_EEEEEEEvNS4_8identityENS4_23SM90_TMA_LOAD_MULTICASTES1B_vS1C_EENS_8epilogue10collective18CollectiveEpilogueINS1F_23Sm100TmaWarpSpecializedILi4ELi2ELi32ELb1ELb0EEEJSI_NS5_IJNST_ISF_SC_EES1K_EEESJ_SK_SJ_SK_NS1F_6fusion15FusionCallbacksIS1J_NS1M_17LinearCombinationISJ_fSJ_fLNS_15FloatRoundStyleE2EEESI_S1L_JEEENS4_5SM1004TMEM4LOAD26SM100_TMEM_LOAD_16dp256b8xES11_NS12_INS13_ILi3ELi4ELi3EEES16_NST_INS5_IJS17_SF_EEENS5_IJSF_SC_EEEEEEENS4_17SM75_U32x4_LDSM_NENS4_14SM90_TMA_STOREES20_NS4_17SM90_U32x4_STSM_NENS4_39AutoVectorizingCopyWithAssumedAlignmentILi128EEEEEEvvEEEEvNT_6ParamsE,"a",@progbits
	.sectionflags	@""
	.align	4
.nv.constant0._ZN7cutlass13device_kernelINS_4gemm6kernel13GemmUniversalIN4cute5tupleIJiiiiEEENS1_10collective13CollectiveMmaINS1_35MainloopSm100TmaUmmaWarpSpecializedILi9ELi2ELi4ENS5_IJNS4_1CILi2EEENSA_ILi1EEESC_EEEEENS5_IJNSA_ILi64EEENSA_ILi256EEENSA_ILi32EEEEEENS_10bfloat16_tENS5_IJlSC_lEEESJ_SK_NS4_8TiledMMAINS4_8MMA_AtomIJNS4_20SM100_MMA_F16BF16_SSISJ_SJ_fLi64ELi256ELNS4_4UMMA5MajorE0ELSP_0ELNSO_7ScaleInE0ELSQ_0EEEEEENS4_6LayoutINS5_IJSC_SC_SC_EEENS5_IJNSA_ILi0EEESV_SV_EEEEENS5_IJNS4_10UnderscoreESY_SY_EEEEENS4_13SM90_TMA_LOADENS4_14ComposedLayoutINS4_7SwizzleILi2ELi4ELi3EEENS4_18smem_ptr_flag_bitsILi16EEENST_INS5_IJNSA_ILi8EEESH_EEENS5_IJSH_SC_EEEEEEEvNS4_8identityENS4_23SM90_TMA_LOAD_MULTICASTES1B_vS1C_EENS_8epilogue10collective18CollectiveEpilogueINS1F_23Sm100TmaWarpSpecializedILi4ELi2ELi32ELb1ELb0EEEJSI_NS5_IJNST_ISF_SC_EES1K_EEESJ_SK_SJ_SK_NS1F_6fusion15FusionCallbacksIS1J_NS1M_17LinearCombinationISJ_fSJ_fLNS_15FloatRoundStyleE2EEESI_S1L_JEEENS4_5SM1004TMEM4LOAD26SM100_TMEM_LOAD_16dp256b8xES11_NS12_INS13_ILi3ELi4ELi3EEES16_NST_INS5_IJS17_SF_EEENS5_IJSF_SC_EEEEEEENS4_17SM75_U32x4_LDSM_NENS4_14SM90_TMA_STOREES20_NS4_17SM90_U32x4_STSM_NENS4_39AutoVectorizingCopyWithAssumedAlignmentILi128EEEEEEvvEEEEvNT_6ParamsE:
	.zero		2944


//--------------------- SYMBOLS --------------------------

	.type		.nv.reservedSmem.offset0,@object
	.size		.nv.reservedSmem.offset0,0x4
	.type		.nv.reservedSmem.cap,@object
	.size		.nv.reservedSmem.cap,0x4
	.type		__assertfail,@function
